	.target	sm_100a

	.elftype	@"ET_EXEC"


//--------------------- .note.nv.tkinfo           --------------------------
	.section	.note.nv.tkinfo,"",@"SHT_NOTE"
	.sectionflags	@"SHF_NOTE_NV_TKINFO"
	.tkinfo
        /*0018*/ 	.word	0x00000002
        /*0030*/ 	.string	""
        /*0030*/ 	.string	"ptxas"
        /*0030*/ 	.string	"Cuda compilation tools, release 13.0, V13.0.88"
        /*0030*/ 	.string	"Build cuda_13.0.r13.0/compiler.36424714_0"
        /*0030*/ 	.string	"-arch sm_100a -m 64 "



//--------------------- .note.nv.cuinfo           --------------------------
	.section	.note.nv.cuinfo,"",@"SHT_NOTE"
	.sectionflags	@"SHF_NOTE_NV_CUINFO"
        /*0018*/ 	.short	0x0002
        /*001a*/ 	.short	0x0064
        /*001c*/ 	.short	0x0082
	.zero		2


//--------------------- .nv.info                  --------------------------
	.section	.nv.info,"",@"SHT_CUDA_INFO"
	.align	4


	//----- nvinfo : EIATTR_REGCOUNT
	.align		4
        /*0000*/ 	.byte	0x04, 0x2f
        /*0002*/ 	.short	(.L_19 - .L_18)
	.align		4
.L_18:
        /*0004*/ 	.word	index@(_ZN7cutlass13device_kernelINS_4gemm6kernel13GemmUniversalIN4cute5tupleIJiiiiEEENS1_10collective13CollectiveMmaINS1_35MainloopSm100TmaUmmaWarpSpecializedILi4ELi2ELi4ENS5_IJNS4_1CILi1EEENSA_ILi4EEESB_EEEEENS5_IJNSA_ILi64EEENSA_ILi256EEENSA_ILi32EEEEEENS_10tfloat32_tENS5_IJlSB_lEEESJ_SK_NS4_8TiledMMAINS4_8MMA_AtomIJNS4_17SM100_MMA_TF32_SSISJ_SJ_fLi64ELi256ELNS4_4UMMA5MajorE0ELSP_0ELNSO_7ScaleInE0ELSQ_0EEEEEENS4_6LayoutINS5_IJSB_SB_SB_EEENS5_IJNSA_ILi0EEESV_SV_EEEEENS5_IJNS4_10UnderscoreESY_SY_EEEEENS4_23SM90_TMA_LOAD_MULTICASTENS4_14ComposedLayoutINS4_7SwizzleILi3ELi4ELi3EEENS4_18smem_ptr_flag_bitsILi32EEENST_INS5_IJNSA_ILi8EEESH_EEENS5_IJSH_SB_EEEEEEEvNS4_8identityENS4_13SM90_TMA_LOADES1B_vS1C_EENS_8epilogue10collective18CollectiveEpilogueINS1F_23Sm100TmaWarpSpecializedILi4ELi2ELi16ELb1ELb0EEEJSI_NS5_IJNST_ISF_SB_EENST_ISH_SB_EEEEESJ_SK_SJ_SK_NS1F_6fusion15FusionCallbacksIS1J_NS1N_17LinearCombinationISJ_fSJ_fLNS_15FloatRoundStyleE2EEESI_S1M_JEEENS4_5SM1004TMEM4LOAD26SM100_TMEM_LOAD_16dp128b8xES1D_S1B_NS4_17SM75_U32x4_LDSM_NENS4_14SM90_TMA_STOREES1B_NS4_17SM90_U32x4_STSM_NENS4_39AutoVectorizingCopyWithAssumedAlignmentILi128EEEEEEvvEEEEvNT_6ParamsE)
        /*0008*/ 	.word	0x00000060


	//----- nvinfo : EIATTR_FRAME_SIZE
	.align		4
.L_19:
        /*000c*/ 	.byte	0x04, 0x11
        /*000e*/ 	.short	(.L_21 - .L_20)
	.align		4
.L_20:
        /*0010*/ 	.word	index@($__internal_2_$__cuda_sm10x_tcgen05_guardrail_trap_unallocated_columns_being_dealloced)
        /*0014*/ 	.word	0x00000000


	//----- nvinfo : EIATTR_FRAME_SIZE
	.align		4
.L_21:
        /*0018*/ 	.byte	0x04, 0x11
        /*001a*/ 	.short	(.L_23 - .L_22)
	.align		4
.L_22:
        /*001c*/ 	.word	index@($__internal_1_$__cuda_sm10x_tcgen05_guardrail_trap_phase_invalid_during_alloc)
        /*0020*/ 	.word	0x00000000


	//----- nvinfo : EIATTR_FRAME_SIZE
	.align		4
.L_23:
        /*0024*/ 	.byte	0x04, 0x11
        /*0026*/ 	.short	(.L_25 - .L_24)
	.align		4
.L_24:
        /*0028*/ 	.word	index@($__internal_0_$__cuda_sm10x_tcgen05_guardrail_trap_col_being_dealloced_not_returned_by_alloc)
        /*002c*/ 	.word	0x00000000


	//----- nvinfo : EIATTR_FRAME_SIZE
	.align		4
.L_25:
        /*0030*/ 	.byte	0x04, 0x11
        /*0032*/ 	.short	(.L_27 - .L_26)
	.align		4
.L_26:
        /*0034*/ 	.word	index@(_ZN7cutlass13device_kernelINS_4gemm6kernel13GemmUniversalIN4cute5tupleIJiiiiEEENS1_10collective13CollectiveMmaINS1_35MainloopSm100TmaUmmaWarpSpecializedILi4ELi2ELi4ENS5_IJNS4_1CILi1EEENSA_ILi4EEESB_EEEEENS5_IJNSA_ILi64EEENSA_ILi256EEENSA_ILi32EEEEEENS_10tfloat32_tENS5_IJlSB_lEEESJ_SK_NS4_8TiledMMAINS4_8MMA_AtomIJNS4_17SM100_MMA_TF32_SSISJ_SJ_fLi64ELi256ELNS4_4UMMA5MajorE0ELSP_0ELNSO_7ScaleInE0ELSQ_0EEEEEENS4_6LayoutINS5_IJSB_SB_SB_EEENS5_IJNSA_ILi0EEESV_SV_EEEEENS5_IJNS4_10UnderscoreESY_SY_EEEEENS4_23SM90_TMA_LOAD_MULTICASTENS4_14ComposedLayoutINS4_7SwizzleILi3ELi4ELi3EEENS4_18smem_ptr_flag_bitsILi32EEENST_INS5_IJNSA_ILi8EEESH_EEENS5_IJSH_SB_EEEEEEEvNS4_8identityENS4_13SM90_TMA_LOADES1B_vS1C_EENS_8epilogue10collective18CollectiveEpilogueINS1F_23Sm100TmaWarpSpecializedILi4ELi2ELi16ELb1ELb0EEEJSI_NS5_IJNST_ISF_SB_EENST_ISH_SB_EEEEESJ_SK_SJ_SK_NS1F_6fusion15FusionCallbacksIS1J_NS1N_17LinearCombinationISJ_fSJ_fLNS_15FloatRoundStyleE2EEESI_S1M_JEEENS4_5SM1004TMEM4LOAD26SM100_TMEM_LOAD_16dp128b8xES1D_S1B_NS4_17SM75_U32x4_LDSM_NENS4_14SM90_TMA_STOREES1B_NS4_17SM90_U32x4_STSM_NENS4_39AutoVectorizingCopyWithAssumedAlignmentILi128EEEEEEvvEEEEvNT_6ParamsE)
        /*0038*/ 	.word	0x00000000


	//----- nvinfo : EIATTR_MIN_STACK_SIZE
	.align		4
.L_27:
        /*003c*/ 	.byte	0x04, 0x12
        /*003e*/ 	.short	(.L_29 - .L_28)
	.align		4
.L_28:
        /*0040*/ 	.word	index@(_ZN7cutlass13device_kernelINS_4gemm6kernel13GemmUniversalIN4cute5tupleIJiiiiEEENS1_10collective13CollectiveMmaINS1_35MainloopSm100TmaUmmaWarpSpecializedILi4ELi2ELi4ENS5_IJNS4_1CILi1EEENSA_ILi4EEESB_EEEEENS5_IJNSA_ILi64EEENSA_ILi256EEENSA_ILi32EEEEEENS_10tfloat32_tENS5_IJlSB_lEEESJ_SK_NS4_8TiledMMAINS4_8MMA_AtomIJNS4_17SM100_MMA_TF32_SSISJ_SJ_fLi64ELi256ELNS4_4UMMA5MajorE0ELSP_0ELNSO_7ScaleInE0ELSQ_0EEEEEENS4_6LayoutINS5_IJSB_SB_SB_EEENS5_IJNSA_ILi0EEESV_SV_EEEEENS5_IJNS4_10UnderscoreESY_SY_EEEEENS4_23SM90_TMA_LOAD_MULTICASTENS4_14ComposedLayoutINS4_7SwizzleILi3ELi4ELi3EEENS4_18smem_ptr_flag_bitsILi32EEENST_INS5_IJNSA_ILi8EEESH_EEENS5_IJSH_SB_EEEEEEEvNS4_8identityENS4_13SM90_TMA_LOADES1B_vS1C_EENS_8epilogue10collective18CollectiveEpilogueINS1F_23Sm100TmaWarpSpecializedILi4ELi2ELi16ELb1ELb0EEEJSI_NS5_IJNST_ISF_SB_EENST_ISH_SB_EEEEESJ_SK_SJ_SK_NS1F_6fusion15FusionCallbacksIS1J_NS1N_17LinearCombinationISJ_fSJ_fLNS_15FloatRoundStyleE2EEESI_S1M_JEEENS4_5SM1004TMEM4LOAD26SM100_TMEM_LOAD_16dp128b8xES1D_S1B_NS4_17SM75_U32x4_LDSM_NENS4_14SM90_TMA_STOREES1B_NS4_17SM90_U32x4_STSM_NENS4_39AutoVectorizingCopyWithAssumedAlignmentILi128EEEEEEvvEEEEvNT_6ParamsE)
        /*0044*/ 	.word	0x00000000
.L_29:


//--------------------- .nv.compat                --------------------------
	.section	.nv.compat,"",@"SHT_CUDA_COMPAT_INFO"
	.align	4
        /*0000*/ 	.byte	0x02, 0x09, 0x01, 0x00, 0x02, 0x02, 0x02, 0x00, 0x02, 0x05, 0x05, 0x00, 0x03, 0x07, 0x01, 0x01
        /*0010*/ 	.byte	0x02, 0x03, 0x01, 0x00, 0x02, 0x06, 0x01, 0x00, 0x04, 0x0b, 0x08, 0x00, 0x09, 0x00, 0x00, 0x00
        /*0020*/ 	.byte	0x00, 0x00, 0x00, 0x00


//--------------------- .nv.info._ZN7cutlass13device_kernelINS_4gemm6kernel13GemmUniversalIN4cute5tupleIJiiiiEEENS1_10collective13CollectiveMmaINS1_35MainloopSm100TmaUmmaWarpSpecializedILi4ELi2ELi4ENS5_IJNS4_1CILi1EEENSA_ILi4EEESB_EEEEENS5_IJNSA_ILi64EEENSA_ILi256EEENSA_ILi32EEEEEENS_10tfloat32_tENS5_IJlSB_lEEESJ_SK_NS4_8TiledMMAINS4_8MMA_AtomIJNS4_17SM100_MMA_TF32_SSISJ_SJ_fLi64ELi256ELNS4_4UMMA5MajorE0ELSP_0ELNSO_7ScaleInE0ELSQ_0EEEEEENS4_6LayoutINS5_IJSB_SB_SB_EEENS5_IJNSA_ILi0EEESV_SV_EEEEENS5_IJNS4_10UnderscoreESY_SY_EEEEENS4_23SM90_TMA_LOAD_MULTICASTENS4_14ComposedLayoutINS4_7SwizzleILi3ELi4ELi3EEENS4_18smem_ptr_flag_bitsILi32EEENST_INS5_IJNSA_ILi8EEESH_EEENS5_IJSH_SB_EEEEEEEvNS4_8identityENS4_13SM90_TMA_LOADES1B_vS1C_EENS_8epilogue10collective18CollectiveEpilogueINS1F_23Sm100TmaWarpSpecializedILi4ELi2ELi16ELb1ELb0EEEJSI_NS5_IJNST_ISF_SB_EENST_ISH_SB_EEEEESJ_SK_SJ_SK_NS1F_6fusion15FusionCallbacksIS1J_NS1N_17LinearCombinationISJ_fSJ_fLNS_15FloatRoundStyleE2EEESI_S1M_JEEENS4_5SM1004TMEM4LOAD26SM100_TMEM_LOAD_16dp128b8xES1D_S1B_NS4_17SM75_U32x4_LDSM_NENS4_14SM90_TMA_STOREES1B_NS4_17SM90_U32x4_STSM_NENS4_39AutoVectorizingCopyWithAssumedAlignmentILi128EEEEEEvvEEEEvNT_6ParamsE --------------------------
	.section	.nv.info._ZN7cutlass13device_kernelINS_4gemm6kernel13GemmUniversalIN4cute5tupleIJiiiiEEENS1_10collective13CollectiveMmaINS1_35MainloopSm100TmaUmmaWarpSpecializedILi4ELi2ELi4ENS5_IJNS4_1CILi1EEENSA_ILi4EEESB_EEEEENS5_IJNSA_ILi64EEENSA_ILi256EEENSA_ILi32EEEEEENS_10tfloat32_tENS5_IJlSB_lEEESJ_SK_NS4_8TiledMMAINS4_8MMA_AtomIJNS4_17SM100_MMA_TF32_SSISJ_SJ_fLi64ELi256ELNS4_4UMMA5MajorE0ELSP_0ELNSO_7ScaleInE0ELSQ_0EEEEEENS4_6LayoutINS5_IJSB_SB_SB_EEENS5_IJNSA_ILi0EEESV_SV_EEEEENS5_IJNS4_10UnderscoreESY_SY_EEEEENS4_23SM90_TMA_LOAD_MULTICASTENS4_14ComposedLayoutINS4_7SwizzleILi3ELi4ELi3EEENS4_18smem_ptr_flag_bitsILi32EEENST_INS5_IJNSA_ILi8EEESH_EEENS5_IJSH_SB_EEEEEEEvNS4_8identityENS4_13SM90_TMA_LOADES1B_vS1C_EENS_8epilogue10collective18CollectiveEpilogueINS1F_23Sm100TmaWarpSpecializedILi4ELi2ELi16ELb1ELb0EEEJSI_NS5_IJNST_ISF_SB_EENST_ISH_SB_EEEEESJ_SK_SJ_SK_NS1F_6fusion15FusionCallbacksIS1J_NS1N_17LinearCombinationISJ_fSJ_fLNS_15FloatRoundStyleE2EEESI_S1M_JEEENS4_5SM1004TMEM4LOAD26SM100_TMEM_LOAD_16dp128b8xES1D_S1B_NS4_17SM75_U32x4_LDSM_NENS4_14SM90_TMA_STOREES1B_NS4_17SM90_U32x4_STSM_NENS4_39AutoVectorizingCopyWithAssumedAlignmentILi128EEEEEEvvEEEEvNT_6ParamsE,"",@"SHT_CUDA_INFO"
	.sectionflags	@""
	.align	4


	//----- nvinfo : EIATTR_CUDA_API_VERSION
	.align		4
        /*0000*/ 	.byte	0x04, 0x37
        /*0002*/ 	.short	(.L_31 - .L_30)
.L_30:
        /*0004*/ 	.word	0x00000082


	//----- nvinfo : EIATTR_KPARAM_INFO
	.align		4
.L_31:
        /*0008*/ 	.byte	0x04, 0x17
        /*000a*/ 	.short	(.L_33 - .L_32)
.L_32:
        /*000c*/ 	.word	0x00000000
        /*0010*/ 	.short	0x0000
        /*0012*/ 	.short	0x0000
        /*0014*/ 	.byte	0x00, 0xf0, 0x01, 0x20


	//----- nvinfo : EIATTR_AT_ENTRY_FRAGMENTS
	.align		4
.L_33:
        /*0018*/ 	.byte	0x04, 0x4f
        /*001a*/ 	.short	(.L_35 - .L_34)


	//   ....[0]....
.L_34:
        /*001c*/ 	.word	0x00000006


	//----- nvinfo : EIATTR_RESERVED_SMEM_USED
	.align		4
.L_35:
        /*0020*/ 	.byte	0x01, 0x41
	.zero		2


	//----- nvinfo : EIATTR_SPARSE_MMA_MASK
	.align		4
        /*0024*/ 	.byte	0x03, 0x50
        /*0026*/ 	.short	0x0000


	//----- nvinfo : EIATTR_TCGEN05_1CTA_USED
	.align		4
        /*0028*/ 	.byte	0x01, 0x51
	.zero		2


	//----- nvinfo : EIATTR_MAXREG_COUNT
	.align		4
        /*002c*/ 	.byte	0x03, 0x1b
        /*002e*/ 	.short	0x00ff


	//----- nvinfo : EIATTR_NUM_BARRIERS
	.align		4
        /*0030*/ 	.byte	0x02, 0x4c
        /*0032*/ 	.byte	0x07
	.zero		1


	//----- nvinfo : EIATTR_EXTERNS
	.align		4
        /*0034*/ 	.byte	0x04, 0x0f
        /*0036*/ 	.short	(.L_37 - .L_36)


	//   ....[0]....
	.align		4
.L_36:
        /*0038*/ 	.word	index@(__assertfail)


	//----- nvinfo : EIATTR_MERCURY_ISA_VERSION
	.align		4
.L_37:
        /*003c*/ 	.byte	0x03, 0x5f
        /*003e*/ 	.short	0x0101


	//----- nvinfo : EIATTR_INT_WARP_WIDE_INSTR_OFFSETS
	.align		4
        /*0040*/ 	.byte	0x04, 0x31
        /*0042*/ 	.short	(.L_39 - .L_38)


	//   ....[0]....
.L_38:
        /*0044*/ 	.word	0x00003db0


	//   ....[1]....
        /*0048*/ 	.word	0x00003dd0


	//   ....[2]....
        /*004c*/ 	.word	0x00003e00


	//   ....[3]....
        /*0050*/ 	.word	0x00004980


	//   ....[4]....
        /*0054*/ 	.word	0x000049f0


	//   ....[5]....
        /*0058*/ 	.word	0x00004ad0


	//   ....[6]....
        /*005c*/ 	.word	0x00004b50


	//   ....[7]....
        /*0060*/ 	.word	0x00004c30


	//   ....[8]....
        /*0064*/ 	.word	0x00004cb0


	//   ....[9]....
        /*0068*/ 	.word	0x00004da0


	//   ....[10]....
        /*006c*/ 	.word	0x00004e30


	//   ....[11]....
        /*0070*/ 	.word	0x00004f20


	//   ....[12]....
        /*0074*/ 	.word	0x00004fa0


	//   ....[13]....
        /*0078*/ 	.word	0x000050a0


	//   ....[14]....
        /*007c*/ 	.word	0x00005120


	//   ....[15]....
        /*0080*/ 	.word	0x00005220


	//   ....[16]....
        /*0084*/ 	.word	0x000052a0


	//   ....[17]....
        /*0088*/ 	.word	0x00005390


	//   ....[18]....
        /*008c*/ 	.word	0x00005420


	//----- nvinfo : EIATTR_COOP_GROUP_MASK_REGIDS
	.align		4
.L_39:
        /*0090*/ 	.byte	0x04, 0x29
        /*0092*/ 	.short	(.L_41 - .L_40)


	//   ....[0]....
.L_40:
        /*0094*/ 	.word	0xffffffff


	//   ....[1]....
        /*0098*/ 	.word	0xffffffff


	//   ....[2]....
        /*009c*/ 	.word	0xffffffff


	//   ....[3]....
        /*00a0*/ 	.word	0xffffffff


	//   ....[4]....
        /*00a4*/ 	.word	0xffffffff


	//   ....[5]....
        /*00a8*/ 	.word	0xffffffff


	//   ....[6]....
        /*00ac*/ 	.word	0xffffffff


	//   ....[7]....
        /*00b0*/ 	.word	0xffffffff


	//   ....[8]....
        /*00b4*/ 	.word	0xffffffff


	//   ....[9]....
        /*00b8*/ 	.word	0xffffffff


	//   ....[10]....
        /*00bc*/ 	.word	0xffffffff


	//   ....[11]....
        /*00c0*/ 	.word	0xffffffff


	//   ....[12]....
        /*00c4*/ 	.word	0xffffffff


	//   ....[13]....
        /*00c8*/ 	.word	0xffffffff


	//----- nvinfo : EIATTR_COOP_GROUP_INSTR_OFFSETS
	.align		4
.L_41:
        /*00cc*/ 	.byte	0x04, 0x28
        /*00ce*/ 	.short	(.L_43 - .L_42)


	//   ....[0]....
.L_42:
        /*00d0*/ 	.word	0x00000080


	//   ....[1]....
        /*00d4*/ 	.word	0x000004f0


	//   ....[2]....
        /*00d8*/ 	.word	0x000006a0


	//   ....[3]....
        /*00dc*/ 	.word	0x00000840


	//   ....[4]....
        /*00e0*/ 	.word	0x00000940


	//   ....[5]....
        /*00e4*/ 	.word	0x00000ab0


	//   ....[6]....
        /*00e8*/ 	.word	0x00000c50


	//   ....[7]....
        /*00ec*/ 	.word	0x00000e00


	//   ....[8]....
        /*00f0*/ 	.word	0x000020b0


	//   ....[9]....
        /*00f4*/ 	.word	0x00002fa0


	//   ....[10]....
        /*00f8*/ 	.word	0x000031b0


	//   ....[11]....
        /*00fc*/ 	.word	0x000031e0


	//   ....[12]....
        /*0100*/ 	.word	0x00003c90


	//   ....[13]....
        /*0104*/ 	.word	0x00003ec0


	//----- nvinfo : EIATTR_VRC_CTA_INIT_COUNT
	.align		4
.L_43:
        /*0108*/ 	.byte	0x02, 0x4a
        /*010a*/ 	.byte	0x80
	.zero		1


	//----- nvinfo : EIATTR_SYSCALL_OFFSETS
	.align		4
        /*010c*/ 	.byte	0x04, 0x46
        /*010e*/ 	.short	(.L_45 - .L_44)


	//   ....[0]....
.L_44:
        /*0110*/ 	.word	0x000060f0


	//   ....[1]....
        /*0114*/ 	.word	0x000061e0


	//   ....[2]....
        /*0118*/ 	.word	0x00006a70


	//   ....[3]....
        /*011c*/ 	.word	0x00007430


	//   ....[4]....
        /*0120*/ 	.word	0x00007d90


	//   ....[5]....
        /*0124*/ 	.word	0x00008730


	//   ....[6]....
        /*0128*/ 	.word	0x000090d0


	//   ....[7]....
        /*012c*/ 	.word	0x00009aa0


	//   ....[8]....
        /*0130*/ 	.word	0x0000a440


	//   ....[9]....
        /*0134*/ 	.word	0x0000ad90


	//----- nvinfo : EIATTR_MBARRIER_INSTR_OFFSETS
	.align		4
.L_45:
        /*0138*/ 	.byte	0x04, 0x39
        /*013a*/ 	.short	(.L_47 - .L_46)


	//   ....[0]....
.L_46:
        /*013c*/ 	.word	0x00000610
        /*0140*/ 	.word	0x000000ff
        /*0144*/ 	.word	0x00000000
        /*0148*/ 	.short	0x0100
        /*014a*/ 	.byte	0x04
	.zero		1


	//   ....[1]....
        /*014c*/ 	.word	0x00000620
        /*0150*/ 	.word	0x000000ff
        /*0154*/ 	.word	0x00000020
        /*0158*/ 	.short	0x0100
        /*015a*/ 	.byte	0x04
	.zero		1


	//   ....[2]....
        /*015c*/ 	.word	0x00000630
        /*0160*/ 	.word	0x000000ff
        /*0164*/ 	.word	0x00000008
        /*0168*/ 	.short	0x0100
        /*016a*/ 	.byte	0x04
	.zero		1


	//   ....[3]....
        /*016c*/ 	.word	0x00000640
        /*0170*/ 	.word	0x000000ff
        /*0174*/ 	.word	0x00000028
        /*0178*/ 	.short	0x0100
        /*017a*/ 	.byte	0x04
	.zero		1


	//   ....[4]....
        /*017c*/ 	.word	0x00000650
        /*0180*/ 	.word	0x000000ff
        /*0184*/ 	.word	0x00000010
        /*0188*/ 	.short	0x0100
        /*018a*/ 	.byte	0x04
	.zero		1


	//   ....[5]....
        /*018c*/ 	.word	0x00000660
        /*0190*/ 	.word	0x000000ff
        /*0194*/ 	.word	0x00000030
        /*0198*/ 	.short	0x0100
        /*019a*/ 	.byte	0x04
	.zero		1


	//   ....[6]....
        /*019c*/ 	.word	0x00000670
        /*01a0*/ 	.word	0x000000ff
        /*01a4*/ 	.word	0x00000018
        /*01a8*/ 	.short	0x0100
        /*01aa*/ 	.byte	0x04
	.zero		1


	//   ....[7]....
        /*01ac*/ 	.word	0x00000680
        /*01b0*/ 	.word	0x000000ff
        /*01b4*/ 	.word	0x00000038
        /*01b8*/ 	.short	0x0100
        /*01ba*/ 	.byte	0x04
	.zero		1


	//   ....[8]....
        /*01bc*/ 	.word	0x000007b0
        /*01c0*/ 	.word	0x000000ff
        /*01c4*/ 	.word	0x00000040
        /*01c8*/ 	.short	0x0100
        /*01ca*/ 	.byte	0x04
	.zero		1


	//   ....[9]....
        /*01cc*/ 	.word	0x000007c0
        /*01d0*/ 	.word	0x000000ff
        /*01d4*/ 	.word	0x00000060
        /*01d8*/ 	.short	0x0100
        /*01da*/ 	.byte	0x04
	.zero		1


	//   ....[10]....
        /*01dc*/ 	.word	0x000007d0
        /*01e0*/ 	.word	0x000000ff
        /*01e4*/ 	.word	0x00000048
        /*01e8*/ 	.short	0x0100
        /*01ea*/ 	.byte	0x04
	.zero		1


	//   ....[11]....
        /*01ec*/ 	.word	0x000007e0
        /*01f0*/ 	.word	0x000000ff
        /*01f4*/ 	.word	0x00000068
        /*01f8*/ 	.short	0x0100
        /*01fa*/ 	.byte	0x04
	.zero		1


	//   ....[12]....
        /*01fc*/ 	.word	0x000007f0
        /*0200*/ 	.word	0x000000ff
        /*0204*/ 	.word	0x00000050
        /*0208*/ 	.short	0x0100
        /*020a*/ 	.byte	0x04
	.zero		1


	//   ....[13]....
        /*020c*/ 	.word	0x00000800
        /*0210*/ 	.word	0x000000ff
        /*0214*/ 	.word	0x00000070
        /*0218*/ 	.short	0x0100
        /*021a*/ 	.byte	0x04
	.zero		1


	//   ....[14]....
        /*021c*/ 	.word	0x00000810
        /*0220*/ 	.word	0x000000ff
        /*0224*/ 	.word	0x00000058
        /*0228*/ 	.short	0x0100
        /*022a*/ 	.byte	0x04
	.zero		1


	//   ....[15]....
        /*022c*/ 	.word	0x00000820
        /*0230*/ 	.word	0x000000ff
        /*0234*/ 	.word	0x00000078
        /*0238*/ 	.short	0x0100
        /*023a*/ 	.byte	0x04
	.zero		1


	//   ....[16]....
        /*023c*/ 	.word	0x00000910
        /*0240*/ 	.word	0x000000ff
        /*0244*/ 	.word	0x00000080
        /*0248*/ 	.short	0x0100
        /*024a*/ 	.byte	0x06
	.zero		1


	//   ....[17]....
        /*024c*/ 	.word	0x00000920
        /*0250*/ 	.word	0x000000ff
        /*0254*/ 	.word	0x00000088
        /*0258*/ 	.short	0x0100
        /*025a*/ 	.byte	0x06
	.zero		1


	//   ....[18]....
        /*025c*/ 	.word	0x00000a60
        /*0260*/ 	.word	0x000000ff
        /*0264*/ 	.word	0x00000090
        /*0268*/ 	.short	0x0100
        /*026a*/ 	.byte	0x06
	.zero		1


	//   ....[19]....
        /*026c*/ 	.word	0x00000a70
        /*0270*/ 	.word	0x000000ff
        /*0274*/ 	.word	0x000000a0
        /*0278*/ 	.short	0x0100
        /*027a*/ 	.byte	0x06
	.zero		1


	//   ....[20]....
        /*027c*/ 	.word	0x00000a80
        /*0280*/ 	.word	0x000000ff
        /*0284*/ 	.word	0x00000098
        /*0288*/ 	.short	0x0100
        /*028a*/ 	.byte	0x06
	.zero		1


	//   ....[21]....
        /*028c*/ 	.word	0x00000a90
        /*0290*/ 	.word	0x000000ff
        /*0294*/ 	.word	0x000000a8
        /*0298*/ 	.short	0x0100
        /*029a*/ 	.byte	0x06
	.zero		1


	//   ....[22]....
        /*029c*/ 	.word	0x00000bc0
        /*02a0*/ 	.word	0x000000ff
        /*02a4*/ 	.word	0x000000b0
        /*02a8*/ 	.short	0x0100
        /*02aa*/ 	.byte	0x04
	.zero		1


	//   ....[23]....
        /*02ac*/ 	.word	0x00000bd0
        /*02b0*/ 	.word	0x000000ff
        /*02b4*/ 	.word	0x000000d0
        /*02b8*/ 	.short	0x0100
        /*02ba*/ 	.byte	0x04
	.zero		1


	//   ....[24]....
        /*02bc*/ 	.word	0x00000be0
        /*02c0*/ 	.word	0x000000ff
        /*02c4*/ 	.word	0x000000b8
        /*02c8*/ 	.short	0x0100
        /*02ca*/ 	.byte	0x04
	.zero		1


	//   ....[25]....
        /*02cc*/ 	.word	0x00000bf0
        /*02d0*/ 	.word	0x000000ff
        /*02d4*/ 	.word	0x000000d8
        /*02d8*/ 	.short	0x0100
        /*02da*/ 	.byte	0x04
	.zero		1


	//   ....[26]....
        /*02dc*/ 	.word	0x00000c00
        /*02e0*/ 	.word	0x000000ff
        /*02e4*/ 	.word	0x000000c0
        /*02e8*/ 	.short	0x0100
        /*02ea*/ 	.byte	0x04
	.zero		1


	//   ....[27]....
        /*02ec*/ 	.word	0x00000c10
        /*02f0*/ 	.word	0x000000ff
        /*02f4*/ 	.word	0x000000e0
        /*02f8*/ 	.short	0x0100
        /*02fa*/ 	.byte	0x04
	.zero		1


	//   ....[28]....
        /*02fc*/ 	.word	0x00000c20
        /*0300*/ 	.word	0x000000ff
        /*0304*/ 	.word	0x000000c8
        /*0308*/ 	.short	0x0100
        /*030a*/ 	.byte	0x04
	.zero		1


	//   ....[29]....
        /*030c*/ 	.word	0x00000c30
        /*0310*/ 	.word	0x000000ff
        /*0314*/ 	.word	0x000000e8
        /*0318*/ 	.short	0x0100
        /*031a*/ 	.byte	0x04
	.zero		1


	//   ....[30]....
        /*031c*/ 	.word	0x00000d20
        /*0320*/ 	.word	0x000000ff
        /*0324*/ 	.word	0x000000f0
        /*0328*/ 	.short	0x0100
        /*032a*/ 	.byte	0x04
	.zero		1


	//   ....[31]....
        /*032c*/ 	.word	0x00000d30
        /*0330*/ 	.word	0x000000ff
        /*0334*/ 	.word	0x00000100
        /*0338*/ 	.short	0x0100
        /*033a*/ 	.byte	0x04
	.zero		1


	//   ....[32]....
        /*033c*/ 	.word	0x00000d40
        /*0340*/ 	.word	0x000000ff
        /*0344*/ 	.word	0x000000f8
        /*0348*/ 	.short	0x0100
        /*034a*/ 	.byte	0x04
	.zero		1


	//   ....[33]....
        /*034c*/ 	.word	0x00000d50
        /*0350*/ 	.word	0x000000ff
        /*0354*/ 	.word	0x00000108
        /*0358*/ 	.short	0x0100
        /*035a*/ 	.byte	0x04
	.zero		1


	//   ....[34]....
        /*035c*/ 	.word	0x00001950
        /*0360*/ 	.word	0x00000000
        /*0364*/ 	.word	0x00000100
        /*0368*/ 	.short	0x010a
        /*036a*/ 	.byte	0xff
	.zero		1


	//   ....[35]....
        /*036c*/ 	.word	0x00001970
        /*0370*/ 	.word	0x00000000
        /*0374*/ 	.word	0x000000f0
        /*0378*/ 	.short	0x0101
        /*037a*/ 	.byte	0xff
	.zero		1


	//   ....[36]....
        /*037c*/ 	.word	0x00001a30
        /*0380*/ 	.word	0x000000ff
        /*0384*/ 	.word	0x00000020
        /*0388*/ 	.short	0x010a
        /*038a*/ 	.byte	0x04
	.zero		1


	//   ....[37]....
        /*038c*/ 	.word	0x00001ab0
        /*0390*/ 	.word	0x000000ff
        /*0394*/ 	.word	0x00000020
        /*0398*/ 	.short	0x010a
        /*039a*/ 	.byte	0x21
	.zero		1


	//   ....[38]....
        /*039c*/ 	.word	0x00001c40
        /*03a0*/ 	.word	0x000000ff
        /*03a4*/ 	.word	0x00000020
        /*03a8*/ 	.short	0x010a
        /*03aa*/ 	.byte	0x08
	.zero		1


	//   ....[39]....
        /*03ac*/ 	.word	0x00001d70
        /*03b0*/ 	.word	0x000000ff
        /*03b4*/ 	.word	0x00000088
        /*03b8*/ 	.short	0x0101
        /*03ba*/ 	.byte	0x07
	.zero		1


	//   ....[40]....
        /*03bc*/ 	.word	0x00001d90
        /*03c0*/ 	.word	0x000000ff
        /*03c4*/ 	.word	0x00000020
        /*03c8*/ 	.short	0x010a
        /*03ca*/ 	.byte	0x04
	.zero		1


	//   ....[41]....
        /*03cc*/ 	.word	0x00001e10
        /*03d0*/ 	.word	0x000000ff
        /*03d4*/ 	.word	0x00000020
        /*03d8*/ 	.short	0x010a
        /*03da*/ 	.byte	0x11
	.zero		1


	//   ....[42]....
        /*03dc*/ 	.word	0x00001fa0
        /*03e0*/ 	.word	0x000000ff
        /*03e4*/ 	.word	0x00000020
        /*03e8*/ 	.short	0x010a
        /*03ea*/ 	.byte	0x06
	.zero		1


	//   ....[43]....
        /*03ec*/ 	.word	0x000020e0
        /*03f0*/ 	.word	0x00000003
        /*03f4*/ 	.word	0x00000090
        /*03f8*/ 	.short	0x010a
        /*03fa*/ 	.byte	0xff
	.zero		1


	//   ....[44]....
        /*03fc*/ 	.word	0x00002230
        /*0400*/ 	.word	0x00000000
        /*0404*/ 	.word	0x00000000
        /*0408*/ 	.short	0x0101
        /*040a*/ 	.byte	0xff
	.zero		1


	//   ....[45]....
        /*040c*/ 	.word	0x000027f0
        /*0410*/ 	.word	0x000000ff
        /*0414*/ 	.word	0x00000000
        /*0418*/ 	.short	0x010a
        /*041a*/ 	.byte	0x04
	.zero		1


	//   ....[46]....
        /*041c*/ 	.word	0x00002880
        /*0420*/ 	.word	0x000000ff
        /*0424*/ 	.word	0x00000000
        /*0428*/ 	.short	0x010a
        /*042a*/ 	.byte	0x05
	.zero		1


	//   ....[47]....
        /*042c*/ 	.word	0x00002910
        /*0430*/ 	.word	0x000000ff
        /*0434*/ 	.word	0x00000000
        /*0438*/ 	.short	0x010a
        /*043a*/ 	.byte	0x05
	.zero		1


	//   ....[48]....
        /*043c*/ 	.word	0x000029b0
        /*0440*/ 	.word	0x00000000
        /*0444*/ 	.word	0x00000000
        /*0448*/ 	.short	0x010a
        /*044a*/ 	.byte	0xff
	.zero		1


	//   ....[49]....
        /*044c*/ 	.word	0x00002af0
        /*0450*/ 	.word	0x00000002
        /*0454*/ 	.word	0x000000f0
        /*0458*/ 	.short	0x010a
        /*045a*/ 	.byte	0xff
	.zero		1


	//   ....[50]....
        /*045c*/ 	.word	0x00002b50
        /*0460*/ 	.word	0x00000004
        /*0464*/ 	.word	0x00000000
        /*0468*/ 	.short	0x0101
        /*046a*/ 	.byte	0xff
	.zero		1


	//   ....[51]....
        /*046c*/ 	.word	0x00002b70
        /*0470*/ 	.word	0x000000ff
        /*0474*/ 	.word	0x000000a0
        /*0478*/ 	.short	0x010a
        /*047a*/ 	.byte	0x04
	.zero		1


	//   ....[52]....
        /*047c*/ 	.word	0x00002c90
        /*0480*/ 	.word	0x00000002
        /*0484*/ 	.word	0x00000090
        /*0488*/ 	.short	0x010a
        /*048a*/ 	.byte	0xff
	.zero		1


	//   ....[53]....
        /*048c*/ 	.word	0x00002da0
        /*0490*/ 	.word	0x00000002
        /*0494*/ 	.word	0x00000000
        /*0498*/ 	.short	0x0101
        /*049a*/ 	.byte	0xff
	.zero		1


	//   ....[54]....
        /*049c*/ 	.word	0x00002e30
        /*04a0*/ 	.word	0x000000ff
        /*04a4*/ 	.word	0x000000a0
        /*04a8*/ 	.short	0x0106
        /*04aa*/ 	.byte	0x04
	.zero		1


	//   ....[55]....
        /*04ac*/ 	.word	0x00002e50
        /*04b0*/ 	.word	0x000000ff
        /*04b4*/ 	.word	0x000000a0
        /*04b8*/ 	.short	0x010a
        /*04ba*/ 	.byte	0x04
	.zero		1


	//   ....[56]....
        /*04bc*/ 	.word	0x00002ee0
        /*04c0*/ 	.word	0x000000ff
        /*04c4*/ 	.word	0x000000a0
        /*04c8*/ 	.short	0x0106
        /*04ca*/ 	.byte	0x07
	.zero		1


	//   ....[57]....
        /*04cc*/ 	.word	0x00002f20
        /*04d0*/ 	.word	0x00000000
        /*04d4*/ 	.word	0x000000a0
        /*04d8*/ 	.short	0x010a
        /*04da*/ 	.byte	0xff
	.zero		1


	//   ....[58]....
        /*04dc*/ 	.word	0x00003480
        /*04e0*/ 	.word	0x00000000
        /*04e4*/ 	.word	0x00000090
        /*04e8*/ 	.short	0x010a
        /*04ea*/ 	.byte	0xff
	.zero		1


	//   ....[59]....
        /*04ec*/ 	.word	0x00003580
        /*04f0*/ 	.word	0x00000003
        /*04f4*/ 	.word	0x00000000
        /*04f8*/ 	.short	0x0101
        /*04fa*/ 	.byte	0xff
	.zero		1


	//   ....[60]....
        /*04fc*/ 	.word	0x00003590
        /*0500*/ 	.word	0x000000ff
        /*0504*/ 	.word	0x00000000
        /*0508*/ 	.short	0x010a
        /*050a*/ 	.byte	0x04
	.zero		1


	//   ....[61]....
        /*050c*/ 	.word	0x00003610
        /*0510*/ 	.word	0x000000ff
        /*0514*/ 	.word	0x000000d0
        /*0518*/ 	.short	0x010a
        /*051a*/ 	.byte	0x1f
	.zero		1


	//   ....[62]....
        /*051c*/ 	.word	0x000036f0
        /*0520*/ 	.word	0x000000ff
        /*0524*/ 	.word	0x00000000
        /*0528*/ 	.short	0x010a
        /*052a*/ 	.byte	0x05
	.zero		1


	//   ....[63]....
        /*052c*/ 	.word	0x00003830
        /*0530*/ 	.word	0x000000ff
        /*0534*/ 	.word	0x00000000
        /*0538*/ 	.short	0x010a
        /*053a*/ 	.byte	0x04
	.zero		1


	//   ....[64]....
        /*053c*/ 	.word	0x00003ac0
        /*0540*/ 	.word	0x000000ff
        /*0544*/ 	.word	0x00000000
        /*0548*/ 	.short	0x010a
        /*054a*/ 	.byte	0x04
	.zero		1


	//   ....[65]....
        /*054c*/ 	.word	0x00003b50
        /*0550*/ 	.word	0x000000ff
        /*0554*/ 	.word	0x00000000
        /*0558*/ 	.short	0x010a
        /*055a*/ 	.byte	0x05
	.zero		1


	//   ....[66]....
        /*055c*/ 	.word	0x00003be0
        /*0560*/ 	.word	0x000000ff
        /*0564*/ 	.word	0x00000000
        /*0568*/ 	.short	0x010a
        /*056a*/ 	.byte	0x05
	.zero		1


	//   ....[67]....
        /*056c*/ 	.word	0x00003c70
        /*0570*/ 	.word	0x000000ff
        /*0574*/ 	.word	0x00000000
        /*0578*/ 	.short	0x010a
        /*057a*/ 	.byte	0x04
	.zero		1


	//   ....[68]....
        /*057c*/ 	.word	0x00004170
        /*0580*/ 	.word	0x0000000c
        /*0584*/ 	.word	0x00000090
        /*0588*/ 	.short	0x010a
        /*058a*/ 	.byte	0xff
	.zero		1


	//   ....[69]....
        /*058c*/ 	.word	0x000042e0
        /*0590*/ 	.word	0x00000000
        /*0594*/ 	.word	0x00000000
        /*0598*/ 	.short	0x0101
        /*059a*/ 	.byte	0xff
	.zero		1


	//   ....[70]....
        /*059c*/ 	.word	0x00004780
        /*05a0*/ 	.word	0x000000ff
        /*05a4*/ 	.word	0x00000088
        /*05a8*/ 	.short	0x010a
        /*05aa*/ 	.byte	0x15
	.zero		1


	//   ....[71]....
        /*05ac*/ 	.word	0x00004900
        /*05b0*/ 	.word	0x000000ff
        /*05b4*/ 	.word	0x00000060
        /*05b8*/ 	.short	0x010a
        /*05ba*/ 	.byte	0x15
	.zero		1


	//   ....[72]....
        /*05bc*/ 	.word	0x00004a70
        /*05c0*/ 	.word	0x000000ff
        /*05c4*/ 	.word	0x00000040
        /*05c8*/ 	.short	0x010b
        /*05ca*/ 	.byte	0x15
	.zero		1


	//   ....[73]....
        /*05cc*/ 	.word	0x00004a80
        /*05d0*/ 	.word	0x000000ff
        /*05d4*/ 	.word	0x00000000
        /*05d8*/ 	.short	0x0101
        /*05da*/ 	.byte	0x25
	.zero		1


	//   ....[74]....
        /*05dc*/ 	.word	0x00004aa0
        /*05e0*/ 	.word	0x000000ff
        /*05e4*/ 	.word	0x00000068
        /*05e8*/ 	.short	0x010a
        /*05ea*/ 	.byte	0x15
	.zero		1


	//   ....[75]....
        /*05ec*/ 	.word	0x00004bd0
        /*05f0*/ 	.word	0x000000ff
        /*05f4*/ 	.word	0x00000048
        /*05f8*/ 	.short	0x010b
        /*05fa*/ 	.byte	0x15
	.zero		1


	//   ....[76]....
        /*05fc*/ 	.word	0x00004be0
        /*0600*/ 	.word	0x000000ff
        /*0604*/ 	.word	0x00000000
        /*0608*/ 	.short	0x0101
        /*060a*/ 	.byte	0x1f
	.zero		1


	//   ....[77]....
        /*060c*/ 	.word	0x00004c00
        /*0610*/ 	.word	0x000000ff
        /*0614*/ 	.word	0x00000070
        /*0618*/ 	.short	0x010a
        /*061a*/ 	.byte	0x15
	.zero		1


	//   ....[78]....
        /*061c*/ 	.word	0x00004d40
        /*0620*/ 	.word	0x000000ff
        /*0624*/ 	.word	0x00000050
        /*0628*/ 	.short	0x010b
        /*062a*/ 	.byte	0x15
	.zero		1


	//   ....[79]....
        /*062c*/ 	.word	0x00004d50
        /*0630*/ 	.word	0x000000ff
        /*0634*/ 	.word	0x00000000
        /*0638*/ 	.short	0x0101
        /*063a*/ 	.byte	0x1e
	.zero		1


	//   ....[80]....
        /*063c*/ 	.word	0x00004d70
        /*0640*/ 	.word	0x000000ff
        /*0644*/ 	.word	0x00000078
        /*0648*/ 	.short	0x010a
        /*064a*/ 	.byte	0x15
	.zero		1


	//   ....[81]....
        /*064c*/ 	.word	0x00004ed0
        /*0650*/ 	.word	0x000000ff
        /*0654*/ 	.word	0x00000058
        /*0658*/ 	.short	0x010b
        /*065a*/ 	.byte	0x15
	.zero		1


	//   ....[82]....
        /*065c*/ 	.word	0x00004ee0
        /*0660*/ 	.word	0x000000ff
        /*0664*/ 	.word	0x00000000
        /*0668*/ 	.short	0x0101
        /*066a*/ 	.byte	0x1d
	.zero		1


	//   ....[83]....
        /*066c*/ 	.word	0x00004ef0
        /*0670*/ 	.word	0x000000ff
        /*0674*/ 	.word	0x00000060
        /*0678*/ 	.short	0x010a
        /*067a*/ 	.byte	0x15
	.zero		1


	//   ....[84]....
        /*067c*/ 	.word	0x00005050
        /*0680*/ 	.word	0x000000ff
        /*0684*/ 	.word	0x00000040
        /*0688*/ 	.short	0x010b
        /*068a*/ 	.byte	0x15
	.zero		1


	//   ....[85]....
        /*068c*/ 	.word	0x00005060
        /*0690*/ 	.word	0x000000ff
        /*0694*/ 	.word	0x00000000
        /*0698*/ 	.short	0x0101
        /*069a*/ 	.byte	0x25
	.zero		1


	//   ....[86]....
        /*069c*/ 	.word	0x00005070
        /*06a0*/ 	.word	0x000000ff
        /*06a4*/ 	.word	0x00000068
        /*06a8*/ 	.short	0x010a
        /*06aa*/ 	.byte	0x15
	.zero		1


	//   ....[87]....
        /*06ac*/ 	.word	0x000051d0
        /*06b0*/ 	.word	0x000000ff
        /*06b4*/ 	.word	0x00000048
        /*06b8*/ 	.short	0x010b
        /*06ba*/ 	.byte	0x15
	.zero		1


	//   ....[88]....
        /*06bc*/ 	.word	0x000051e0
        /*06c0*/ 	.word	0x000000ff
        /*06c4*/ 	.word	0x00000000
        /*06c8*/ 	.short	0x0101
        /*06ca*/ 	.byte	0x1f
	.zero		1


	//   ....[89]....
        /*06cc*/ 	.word	0x000051f0
        /*06d0*/ 	.word	0x000000ff
        /*06d4*/ 	.word	0x00000070
        /*06d8*/ 	.short	0x010a
        /*06da*/ 	.byte	0x15
	.zero		1


	//   ....[90]....
        /*06dc*/ 	.word	0x00005340
        /*06e0*/ 	.word	0x000000ff
        /*06e4*/ 	.word	0x00000050
        /*06e8*/ 	.short	0x010b
        /*06ea*/ 	.byte	0x15
	.zero		1


	//   ....[91]....
        /*06ec*/ 	.word	0x00005350
        /*06f0*/ 	.word	0x000000ff
        /*06f4*/ 	.word	0x00000000
        /*06f8*/ 	.short	0x0101
        /*06fa*/ 	.byte	0x1e
	.zero		1


	//   ....[92]....
        /*06fc*/ 	.word	0x00005360
        /*0700*/ 	.word	0x000000ff
        /*0704*/ 	.word	0x00000078
        /*0708*/ 	.short	0x010a
        /*070a*/ 	.byte	0x15
	.zero		1


	//   ....[93]....
        /*070c*/ 	.word	0x00005550
        /*0710*/ 	.word	0x000000ff
        /*0714*/ 	.word	0x00000058
        /*0718*/ 	.short	0x010b
        /*071a*/ 	.byte	0x15
	.zero		1


	//   ....[94]....
        /*071c*/ 	.word	0x00005560
        /*0720*/ 	.word	0x000000ff
        /*0724*/ 	.word	0x00000000
        /*0728*/ 	.short	0x0101
        /*072a*/ 	.byte	0x1d
	.zero		1


	//   ....[95]....
        /*072c*/ 	.word	0x00005580
        /*0730*/ 	.word	0x000000ff
        /*0734*/ 	.word	0x00000060
        /*0738*/ 	.short	0x010a
        /*073a*/ 	.byte	0x15
	.zero		1


	//   ....[96]....
        /*073c*/ 	.word	0x000055a0
        /*0740*/ 	.word	0x000000ff
        /*0744*/ 	.word	0x00000068
        /*0748*/ 	.short	0x010a
        /*074a*/ 	.byte	0x15
	.zero		1


	//   ....[97]....
        /*074c*/ 	.word	0x000055c0
        /*0750*/ 	.word	0x000000ff
        /*0754*/ 	.word	0x00000070
        /*0758*/ 	.short	0x010a
        /*075a*/ 	.byte	0x15
	.zero		1


	//   ....[98]....
        /*075c*/ 	.word	0x00005610
        /*0760*/ 	.word	0x00000002
        /*0764*/ 	.word	0x00000078
        /*0768*/ 	.short	0x010a
        /*076a*/ 	.byte	0xff
	.zero		1


	//   ....[99]....
        /*076c*/ 	.word	0x00005980
        /*0770*/ 	.word	0x00000003
        /*0774*/ 	.word	0x00000090
        /*0778*/ 	.short	0x010a
        /*077a*/ 	.byte	0xff
	.zero		1


	//   ....[100]....
        /*077c*/ 	.word	0x00005b00
        /*0780*/ 	.word	0x00000000
        /*0784*/ 	.word	0x00000000
        /*0788*/ 	.short	0x0101
        /*078a*/ 	.byte	0xff
	.zero		1


	//   ....[101]....
        /*078c*/ 	.word	0x000066d0
        /*0790*/ 	.word	0x000000ff
        /*0794*/ 	.word	0x00000040
        /*0798*/ 	.short	0x010a
        /*079a*/ 	.byte	0x2b
	.zero		1


	//   ....[102]....
        /*079c*/ 	.word	0x00006730
        /*07a0*/ 	.word	0x00000052
        /*07a4*/ 	.word	0x000000b0
        /*07a8*/ 	.short	0x010a
        /*07aa*/ 	.byte	0xff
	.zero		1


	//   ....[103]....
        /*07ac*/ 	.word	0x00006850
        /*07b0*/ 	.word	0x000000ff
        /*07b4*/ 	.word	0x00000040
        /*07b8*/ 	.short	0x010a
        /*07ba*/ 	.byte	0x2b
	.zero		1


	//   ....[104]....
        /*07bc*/ 	.word	0x00006950
        /*07c0*/ 	.word	0x00000052
        /*07c4*/ 	.word	0x000000b0
        /*07c8*/ 	.short	0x010a
        /*07ca*/ 	.byte	0xff
	.zero		1


	//   ....[105]....
        /*07cc*/ 	.word	0x00007150
        /*07d0*/ 	.word	0x00000000
        /*07d4*/ 	.word	0x00000000
        /*07d8*/ 	.short	0x0101
        /*07da*/ 	.byte	0xff
	.zero		1


	//   ....[106]....
        /*07dc*/ 	.word	0x00007160
        /*07e0*/ 	.word	0x00000003
        /*07e4*/ 	.word	0x00000040
        /*07e8*/ 	.short	0x010a
        /*07ea*/ 	.byte	0xff
	.zero		1


	//   ....[107]....
        /*07ec*/ 	.word	0x00007230
        /*07f0*/ 	.word	0x00000003
        /*07f4*/ 	.word	0x00000040
        /*07f8*/ 	.short	0x010a
        /*07fa*/ 	.byte	0xff
	.zero		1


	//   ....[108]....
        /*07fc*/ 	.word	0x00007ab0
        /*0800*/ 	.word	0x00000028
        /*0804*/ 	.word	0x00000000
        /*0808*/ 	.short	0x0101
        /*080a*/ 	.byte	0xff
	.zero		1


	//   ....[109]....
        /*080c*/ 	.word	0x00007ad0
        /*0810*/ 	.word	0x0000005b
        /*0814*/ 	.word	0x00000040
        /*0818*/ 	.short	0x010a
        /*081a*/ 	.byte	0xff
	.zero		1


	//   ....[110]....
        /*081c*/ 	.word	0x00007b90
        /*0820*/ 	.word	0x0000005b
        /*0824*/ 	.word	0x00000040
        /*0828*/ 	.short	0x010a
        /*082a*/ 	.byte	0xff
	.zero		1


	//   ....[111]....
        /*082c*/ 	.word	0x00008410
        /*0830*/ 	.word	0x0000005c
        /*0834*/ 	.word	0x00000000
        /*0838*/ 	.short	0x0101
        /*083a*/ 	.byte	0xff
	.zero		1


	//   ....[112]....
        /*083c*/ 	.word	0x00008430
        /*0840*/ 	.word	0x0000005d
        /*0844*/ 	.word	0x00000040
        /*0848*/ 	.short	0x010a
        /*084a*/ 	.byte	0xff
	.zero		1


	//   ....[113]....
        /*084c*/ 	.word	0x000084f0
        /*0850*/ 	.word	0x0000005d
        /*0854*/ 	.word	0x00000040
        /*0858*/ 	.short	0x010a
        /*085a*/ 	.byte	0xff
	.zero		1


	//   ....[114]....
        /*085c*/ 	.word	0x00008da0
        /*0860*/ 	.word	0x0000005c
        /*0864*/ 	.word	0x00000000
        /*0868*/ 	.short	0x0101
        /*086a*/ 	.byte	0xff
	.zero		1


	//   ....[115]....
        /*086c*/ 	.word	0x00008dc0
        /*0870*/ 	.word	0x0000005d
        /*0874*/ 	.word	0x00000040
        /*0878*/ 	.short	0x010a
        /*087a*/ 	.byte	0xff
	.zero		1


	//   ....[116]....
        /*087c*/ 	.word	0x00008e80
        /*0880*/ 	.word	0x0000005d
        /*0884*/ 	.word	0x00000040
        /*0888*/ 	.short	0x010a
        /*088a*/ 	.byte	0xff
	.zero		1


	//   ....[117]....
        /*088c*/ 	.word	0x00009770
        /*0890*/ 	.word	0x0000005c
        /*0894*/ 	.word	0x00000000
        /*0898*/ 	.short	0x0101
        /*089a*/ 	.byte	0xff
	.zero		1


	//   ....[118]....
        /*089c*/ 	.word	0x00009790
        /*08a0*/ 	.word	0x0000005d
        /*08a4*/ 	.word	0x00000040
        /*08a8*/ 	.short	0x010a
        /*08aa*/ 	.byte	0xff
	.zero		1


	//   ....[119]....
        /*08ac*/ 	.word	0x00009850
        /*08b0*/ 	.word	0x0000005d
        /*08b4*/ 	.word	0x00000040
        /*08b8*/ 	.short	0x010a
        /*08ba*/ 	.byte	0xff
	.zero		1


	//   ....[120]....
        /*08bc*/ 	.word	0x0000a110
        /*08c0*/ 	.word	0x0000005c
        /*08c4*/ 	.word	0x00000000
        /*08c8*/ 	.short	0x0101
        /*08ca*/ 	.byte	0xff
	.zero		1


	//   ....[121]....
        /*08cc*/ 	.word	0x0000a130
        /*08d0*/ 	.word	0x0000005d
        /*08d4*/ 	.word	0x00000040
        /*08d8*/ 	.short	0x010a
        /*08da*/ 	.byte	0xff
	.zero		1


	//   ....[122]....
        /*08dc*/ 	.word	0x0000a1f0
        /*08e0*/ 	.word	0x0000005d
        /*08e4*/ 	.word	0x00000040
        /*08e8*/ 	.short	0x010a
        /*08ea*/ 	.byte	0xff
	.zero		1


	//   ....[123]....
        /*08ec*/ 	.word	0x0000aab0
        /*08f0*/ 	.word	0x0000005c
        /*08f4*/ 	.word	0x00000000
        /*08f8*/ 	.short	0x0101
        /*08fa*/ 	.byte	0xff
	.zero		1


	//   ....[124]....
        /*08fc*/ 	.word	0x0000aad0
        /*0900*/ 	.word	0x0000005d
        /*0904*/ 	.word	0x00000040
        /*0908*/ 	.short	0x010a
        /*090a*/ 	.byte	0xff
	.zero		1


	//   ....[125]....
        /*090c*/ 	.word	0x0000ab90
        /*0910*/ 	.word	0x0000005d
        /*0914*/ 	.word	0x00000040
        /*0918*/ 	.short	0x010a
        /*091a*/ 	.byte	0xff
	.zero		1


	//   ....[126]....
        /*091c*/ 	.word	0x0000b170
        /*0920*/ 	.word	0x000000ff
        /*0924*/ 	.word	0x00000000
        /*0928*/ 	.short	0x0101
        /*092a*/ 	.byte	0x04
	.zero		1


	//   ....[127]....
        /*092c*/ 	.word	0x0000b470
        /*0930*/ 	.word	0x00000002
        /*0934*/ 	.word	0x00000000
        /*0938*/ 	.short	0x0101
        /*093a*/ 	.byte	0xff
	.zero		1


	//   ....[128]....
        /*093c*/ 	.word	0x0000b730
        /*0940*/ 	.word	0x000000ff
        /*0944*/ 	.word	0x00000000
        /*0948*/ 	.short	0x0101
        /*094a*/ 	.byte	0x04
	.zero		1


	//   ....[129]....
        /*094c*/ 	.word	0x0000b750
        /*0950*/ 	.word	0x00000000
        /*0954*/ 	.word	0x00000100
        /*0958*/ 	.short	0x010a
        /*095a*/ 	.byte	0xff
	.zero		1


	//   ....[130]....
        /*095c*/ 	.word	0x0000b7b0
        /*0960*/ 	.word	0x00000000
        /*0964*/ 	.word	0x00000020
        /*0968*/ 	.short	0x010a
        /*096a*/ 	.byte	0xff
	.zero		1


	//   ....[131]....
        /*096c*/ 	.word	0x0000b810
        /*0970*/ 	.word	0x00000000
        /*0974*/ 	.word	0x00000020
        /*0978*/ 	.short	0x010a
        /*097a*/ 	.byte	0xff
	.zero		1


	//   ....[132]....
        /*097c*/ 	.word	0x0000b860
        /*0980*/ 	.word	0x00000003
        /*0984*/ 	.word	0x00000090
        /*0988*/ 	.short	0x010a
        /*098a*/ 	.byte	0xff
	.zero		1


	//   ....[133]....
        /*098c*/ 	.word	0x0000b8c0
        /*0990*/ 	.word	0x00000000
        /*0994*/ 	.word	0x00000000
        /*0998*/ 	.short	0x010a
        /*099a*/ 	.byte	0xff
	.zero		1


	//   ....[134]....
        /*099c*/ 	.word	0x0000b920
        /*09a0*/ 	.word	0x00000000
        /*09a4*/ 	.word	0x00000000
        /*09a8*/ 	.short	0x010a
        /*09aa*/ 	.byte	0xff
	.zero		1


	//   ....[135]....
        /*09ac*/ 	.word	0x0000b980
        /*09b0*/ 	.word	0x00000000
        /*09b4*/ 	.word	0x00000000
        /*09b8*/ 	.short	0x010a
        /*09ba*/ 	.byte	0xff
	.zero		1


	//   ....[136]....
        /*09bc*/ 	.word	0x0000b9d0
        /*09c0*/ 	.word	0x00000002
        /*09c4*/ 	.word	0x000000f0
        /*09c8*/ 	.short	0x010a
        /*09ca*/ 	.byte	0xff
	.zero		1


	//   ....[137]....
        /*09cc*/ 	.word	0x0000ba30
        /*09d0*/ 	.word	0x00000002
        /*09d4*/ 	.word	0x000000a0
        /*09d8*/ 	.short	0x010a
        /*09da*/ 	.byte	0xff
	.zero		1


	//   ....[138]....
        /*09dc*/ 	.word	0x0000ba80
        /*09e0*/ 	.word	0x00000002
        /*09e4*/ 	.word	0x00000090
        /*09e8*/ 	.short	0x010a
        /*09ea*/ 	.byte	0xff
	.zero		1


	//   ....[139]....
        /*09ec*/ 	.word	0x0000bae0
        /*09f0*/ 	.word	0x00000000
        /*09f4*/ 	.word	0x000000a0
        /*09f8*/ 	.short	0x010a
        /*09fa*/ 	.byte	0xff
	.zero		1


	//   ....[140]....
        /*09fc*/ 	.word	0x0000bb30
        /*0a00*/ 	.word	0x00000000
        /*0a04*/ 	.word	0x00000090
        /*0a08*/ 	.short	0x010a
        /*0a0a*/ 	.byte	0xff
	.zero		1


	//   ....[141]....
        /*0a0c*/ 	.word	0x0000bb90
        /*0a10*/ 	.word	0x00000003
        /*0a14*/ 	.word	0x000000d0
        /*0a18*/ 	.short	0x010a
        /*0a1a*/ 	.byte	0xff
	.zero		1


	//   ....[142]....
        /*0a1c*/ 	.word	0x0000bbf0
        /*0a20*/ 	.word	0x00000000
        /*0a24*/ 	.word	0x00000000
        /*0a28*/ 	.short	0x010a
        /*0a2a*/ 	.byte	0xff
	.zero		1


	//   ....[143]....
        /*0a2c*/ 	.word	0x0000bc50
        /*0a30*/ 	.word	0x00000000
        /*0a34*/ 	.word	0x00000000
        /*0a38*/ 	.short	0x010a
        /*0a3a*/ 	.byte	0xff
	.zero		1


	//   ....[144]....
        /*0a3c*/ 	.word	0x0000bcb0
        /*0a40*/ 	.word	0x00000000
        /*0a44*/ 	.word	0x00000000
        /*0a48*/ 	.short	0x010a
        /*0a4a*/ 	.byte	0xff
	.zero		1


	//   ....[145]....
        /*0a4c*/ 	.word	0x0000bd10
        /*0a50*/ 	.word	0x00000000
        /*0a54*/ 	.word	0x00000000
        /*0a58*/ 	.short	0x010a
        /*0a5a*/ 	.byte	0xff
	.zero		1


	//   ....[146]....
        /*0a5c*/ 	.word	0x0000bd70
        /*0a60*/ 	.word	0x00000000
        /*0a64*/ 	.word	0x00000000
        /*0a68*/ 	.short	0x010a
        /*0a6a*/ 	.byte	0xff
	.zero		1


	//   ....[147]....
        /*0a6c*/ 	.word	0x0000bdc0
        /*0a70*/ 	.word	0x0000000c
        /*0a74*/ 	.word	0x00000090
        /*0a78*/ 	.short	0x010a
        /*0a7a*/ 	.byte	0xff
	.zero		1


	//   ....[148]....
        /*0a7c*/ 	.word	0x0000be20
        /*0a80*/ 	.word	0x00000000
        /*0a84*/ 	.word	0x00000088
        /*0a88*/ 	.short	0x010a
        /*0a8a*/ 	.byte	0xff
	.zero		1


	//   ....[149]....
        /*0a8c*/ 	.word	0x0000be80
        /*0a90*/ 	.word	0x00000009
        /*0a94*/ 	.word	0x00000060
        /*0a98*/ 	.short	0x010a
        /*0a9a*/ 	.byte	0xff
	.zero		1


	//   ....[150]....
        /*0a9c*/ 	.word	0x0000bee0
        /*0aa0*/ 	.word	0x00000009
        /*0aa4*/ 	.word	0x00000068
        /*0aa8*/ 	.short	0x010a
        /*0aaa*/ 	.byte	0xff
	.zero		1


	//   ....[151]....
        /*0aac*/ 	.word	0x0000bf40
        /*0ab0*/ 	.word	0x00000009
        /*0ab4*/ 	.word	0x00000070
        /*0ab8*/ 	.short	0x010a
        /*0aba*/ 	.byte	0xff
	.zero		1


	//   ....[152]....
        /*0abc*/ 	.word	0x0000bfa0
        /*0ac0*/ 	.word	0x00000009
        /*0ac4*/ 	.word	0x00000078
        /*0ac8*/ 	.short	0x010a
        /*0aca*/ 	.byte	0xff
	.zero		1


	//   ....[153]....
        /*0acc*/ 	.word	0x0000c000
        /*0ad0*/ 	.word	0x00000000
        /*0ad4*/ 	.word	0x00000060
        /*0ad8*/ 	.short	0x010a
        /*0ada*/ 	.byte	0xff
	.zero		1


	//   ....[154]....
        /*0adc*/ 	.word	0x0000c060
        /*0ae0*/ 	.word	0x00000000
        /*0ae4*/ 	.word	0x00000068
        /*0ae8*/ 	.short	0x010a
        /*0aea*/ 	.byte	0xff
	.zero		1


	//   ....[155]....
        /*0aec*/ 	.word	0x0000c0c0
        /*0af0*/ 	.word	0x00000000
        /*0af4*/ 	.word	0x00000070
        /*0af8*/ 	.short	0x010a
        /*0afa*/ 	.byte	0xff
	.zero		1


	//   ....[156]....
        /*0afc*/ 	.word	0x0000c120
        /*0b00*/ 	.word	0x00000000
        /*0b04*/ 	.word	0x00000078
        /*0b08*/ 	.short	0x010a
        /*0b0a*/ 	.byte	0xff
	.zero		1


	//   ....[157]....
        /*0b0c*/ 	.word	0x0000c180
        /*0b10*/ 	.word	0x00000003
        /*0b14*/ 	.word	0x00000060
        /*0b18*/ 	.short	0x010a
        /*0b1a*/ 	.byte	0xff
	.zero		1


	//   ....[158]....
        /*0b1c*/ 	.word	0x0000c1e0
        /*0b20*/ 	.word	0x00000003
        /*0b24*/ 	.word	0x00000068
        /*0b28*/ 	.short	0x010a
        /*0b2a*/ 	.byte	0xff
	.zero		1


	//   ....[159]....
        /*0b2c*/ 	.word	0x0000c240
        /*0b30*/ 	.word	0x00000003
        /*0b34*/ 	.word	0x00000070
        /*0b38*/ 	.short	0x010a
        /*0b3a*/ 	.byte	0xff
	.zero		1


	//   ....[160]....
        /*0b3c*/ 	.word	0x0000c290
        /*0b40*/ 	.word	0x00000003
        /*0b44*/ 	.word	0x00000090
        /*0b48*/ 	.short	0x010a
        /*0b4a*/ 	.byte	0xff
	.zero		1


	//   ....[161]....
        /*0b4c*/ 	.word	0x0000c2f0
        /*0b50*/ 	.word	0x00000000
        /*0b54*/ 	.word	0x00000040
        /*0b58*/ 	.short	0x010a
        /*0b5a*/ 	.byte	0xff
	.zero		1


	//   ....[162]....
        /*0b5c*/ 	.word	0x0000c340
        /*0b60*/ 	.word	0x00000052
        /*0b64*/ 	.word	0x000000b0
        /*0b68*/ 	.short	0x010a
        /*0b6a*/ 	.byte	0xff
	.zero		1


	//   ....[163]....
        /*0b6c*/ 	.word	0x0000c390
        /*0b70*/ 	.word	0x00000003
        /*0b74*/ 	.word	0x00000040
        /*0b78*/ 	.short	0x010a
        /*0b7a*/ 	.byte	0xff
	.zero		1


	//   ....[164]....
        /*0b7c*/ 	.word	0x0000c3e0
        /*0b80*/ 	.word	0x0000005b
        /*0b84*/ 	.word	0x00000040
        /*0b88*/ 	.short	0x010a
        /*0b8a*/ 	.byte	0xff
	.zero		1


	//   ....[165]....
        /*0b8c*/ 	.word	0x0000c430
        /*0b90*/ 	.word	0x0000005d
        /*0b94*/ 	.word	0x00000040
        /*0b98*/ 	.short	0x010a
        /*0b9a*/ 	.byte	0xff
	.zero		1


	//   ....[166]....
        /*0b9c*/ 	.word	0x0000c480
        /*0ba0*/ 	.word	0x0000005d
        /*0ba4*/ 	.word	0x00000040
        /*0ba8*/ 	.short	0x010a
        /*0baa*/ 	.byte	0xff
	.zero		1


	//   ....[167]....
        /*0bac*/ 	.word	0x0000c4d0
        /*0bb0*/ 	.word	0x0000005d
        /*0bb4*/ 	.word	0x00000040
        /*0bb8*/ 	.short	0x010a
        /*0bba*/ 	.byte	0xff
	.zero		1


	//   ....[168]....
        /*0bbc*/ 	.word	0x0000c520
        /*0bc0*/ 	.word	0x0000005d
        /*0bc4*/ 	.word	0x00000040
        /*0bc8*/ 	.short	0x010a
        /*0bca*/ 	.byte	0xff
	.zero		1


	//   ....[169]....
        /*0bcc*/ 	.word	0x0000c570
        /*0bd0*/ 	.word	0x0000005d
        /*0bd4*/ 	.word	0x00000040
        /*0bd8*/ 	.short	0x010a
        /*0bda*/ 	.byte	0xff
	.zero		1


	//----- nvinfo : EIATTR_NUM_MBARRIERS
	.align		4
.L_47:
        /*0bdc*/ 	.byte	0x03, 0x38
        /*0bde*/ 	.short	0x0022


	//----- nvinfo : EIATTR_EXIT_INSTR_OFFSETS
	.align		4
        /*0be0*/ 	.byte	0x04, 0x1c
        /*0be2*/ 	.short	(.L_49 - .L_48)


	//   ....[0]....
.L_48:
        /*0be4*/ 	.word	0x000029e0


	//   ....[1]....
        /*0be8*/ 	.word	0x00002ef0


	//   ....[2]....
        /*0bec*/ 	.word	0x00002f50


	//   ....[3]....
        /*0bf0*/ 	.word	0x00003ed0


	//   ....[4]....
        /*0bf4*/ 	.word	0x00005640


	//   ....[5]....
        /*0bf8*/ 	.word	0x00005680


	//   ....[6]....
        /*0bfc*/ 	.word	0x0000b610


	//   ....[7]....
        /*0c00*/ 	.word	0x0000b690


	//   ....[8]....
        /*0c04*/ 	.word	0x0000b6c0


	//   ....[9]....
        /*0c08*/ 	.word	0x0000b740


	//----- nvinfo : EIATTR_MAX_THREADS
	.align		4
.L_49:
        /*0c0c*/ 	.byte	0x04, 0x05
        /*0c0e*/ 	.short	(.L_51 - .L_50)
.L_50:
        /*0c10*/ 	.word	0x00000100
        /*0c14*/ 	.word	0x00000001
        /*0c18*/ 	.word	0x00000001


	//----- nvinfo : EIATTR_CRS_STACK_SIZE
	.align		4
.L_51:
        /*0c1c*/ 	.byte	0x04, 0x1e
        /*0c1e*/ 	.short	(.L_53 - .L_52)
.L_52:
        /*0c20*/ 	.word	0x00000000


	//----- nvinfo : EIATTR_CBANK_PARAM_SIZE
	.align		4
.L_53:
        /*0c24*/ 	.byte	0x03, 0x19
        /*0c26*/ 	.short	0x0800


	//----- nvinfo : EIATTR_PARAM_CBANK
	.align		4
        /*0c28*/ 	.byte	0x04, 0x0a
        /*0c2a*/ 	.short	(.L_55 - .L_54)
	.align		4
.L_54:
        /*0c2c*/ 	.word	index@(.nv.constant0._ZN7cutlass13device_kernelINS_4gemm6kernel13GemmUniversalIN4cute5tupleIJiiiiEEENS1_10collective13CollectiveMmaINS1_35MainloopSm100TmaUmmaWarpSpecializedILi4ELi2ELi4ENS5_IJNS4_1CILi1EEENSA_ILi4EEESB_EEEEENS5_IJNSA_ILi64EEENSA_ILi256EEENSA_ILi32EEEEEENS_10tfloat32_tENS5_IJlSB_lEEESJ_SK_NS4_8TiledMMAINS4_8MMA_AtomIJNS4_17SM100_MMA_TF32_SSISJ_SJ_fLi64ELi256ELNS4_4UMMA5MajorE0ELSP_0ELNSO_7ScaleInE0ELSQ_0EEEEEENS4_6LayoutINS5_IJSB_SB_SB_EEENS5_IJNSA_ILi0EEESV_SV_EEEEENS5_IJNS4_10UnderscoreESY_SY_EEEEENS4_23SM90_TMA_LOAD_MULTICASTENS4_14ComposedLayoutINS4_7SwizzleILi3ELi4ELi3EEENS4_18smem_ptr_flag_bitsILi32EEENST_INS5_IJNSA_ILi8EEESH_EEENS5_IJSH_SB_EEEEEEEvNS4_8identityENS4_13SM90_TMA_LOADES1B_vS1C_EENS_8epilogue10collective18CollectiveEpilogueINS1F_23Sm100TmaWarpSpecializedILi4ELi2ELi16ELb1ELb0EEEJSI_NS5_IJNST_ISF_SB_EENST_ISH_SB_EEEEESJ_SK_SJ_SK_NS1F_6fusion15FusionCallbacksIS1J_NS1N_17LinearCombinationISJ_fSJ_fLNS_15FloatRoundStyleE2EEESI_S1M_JEEENS4_5SM1004TMEM4LOAD26SM100_TMEM_LOAD_16dp128b8xES1D_S1B_NS4_17SM75_U32x4_LDSM_NENS4_14SM90_TMA_STOREES1B_NS4_17SM90_U32x4_STSM_NENS4_39AutoVectorizingCopyWithAssumedAlignmentILi128EEEEEEvvEEEEvNT_6ParamsE)
        /*0c30*/ 	.short	0x0380
        /*0c32*/ 	.short	0x0800


	//----- nvinfo : EIATTR_SW_WAR
	.align		4
.L_55:
        /*0c34*/ 	.byte	0x04, 0x36
        /*0c36*/ 	.short	(.L_57 - .L_56)
.L_56:
        /*0c38*/ 	.word	0x00000008
.L_57:


//--------------------- .nv.callgraph             --------------------------
	.section	.nv.callgraph,"",@"SHT_CUDA_CALLGRAPH"
	.align	4
	.sectionentsize	8
	.align		4
        /*0000*/ 	.word	0x00000000
	.align		4
        /*0004*/ 	.word	0xffffffff
	.align		4
        /*0008*/ 	.word	index@(_ZN7cutlass13device_kernelINS_4gemm6kernel13GemmUniversalIN4cute5tupleIJiiiiEEENS1_10collective13CollectiveMmaINS1_35MainloopSm100TmaUmmaWarpSpecializedILi4ELi2ELi4ENS5_IJNS4_1CILi1EEENSA_ILi4EEESB_EEEEENS5_IJNSA_ILi64EEENSA_ILi256EEENSA_ILi32EEEEEENS_10tfloat32_tENS5_IJlSB_lEEESJ_SK_NS4_8TiledMMAINS4_8MMA_AtomIJNS4_17SM100_MMA_TF32_SSISJ_SJ_fLi64ELi256ELNS4_4UMMA5MajorE0ELSP_0ELNSO_7ScaleInE0ELSQ_0EEEEEENS4_6LayoutINS5_IJSB_SB_SB_EEENS5_IJNSA_ILi0EEESV_SV_EEEEENS5_IJNS4_10UnderscoreESY_SY_EEEEENS4_23SM90_TMA_LOAD_MULTICASTENS4_14ComposedLayoutINS4_7SwizzleILi3ELi4ELi3EEENS4_18smem_ptr_flag_bitsILi32EEENST_INS5_IJNSA_ILi8EEESH_EEENS5_IJSH_SB_EEEEEEEvNS4_8identityENS4_13SM90_TMA_LOADES1B_vS1C_EENS_8epilogue10collective18CollectiveEpilogueINS1F_23Sm100TmaWarpSpecializedILi4ELi2ELi16ELb1ELb0EEEJSI_NS5_IJNST_ISF_SB_EENST_ISH_SB_EEEEESJ_SK_SJ_SK_NS1F_6fusion15FusionCallbacksIS1J_NS1N_17LinearCombinationISJ_fSJ_fLNS_15FloatRoundStyleE2EEESI_S1M_JEEENS4_5SM1004TMEM4LOAD26SM100_TMEM_LOAD_16dp128b8xES1D_S1B_NS4_17SM75_U32x4_LDSM_NENS4_14SM90_TMA_STOREES1B_NS4_17SM90_U32x4_STSM_NENS4_39AutoVectorizingCopyWithAssumedAlignmentILi128EEEEEEvvEEEEvNT_6ParamsE)
	.align		4
        /*000c*/ 	.word	index@(__assertfail)
	.align		4
        /*0010*/ 	.word	0x00000000
	.align		4
        /*0014*/ 	.word	0xfffffffe
	.align		4
        /*0018*/ 	.word	0x00000000
	.align		4
        /*001c*/ 	.word	0xfffffffd
	.align		4
        /*0020*/ 	.word	0x00000000
	.align		4
        /*0024*/ 	.word	0xfffffffc


//--------------------- .nv.constant4             --------------------------
	.section	.nv.constant4,"a",@progbits
	.align	8
	.align		8
.nv.constant4:
        /*0000*/ 	.dword	__assertfail
	.align		8
        /*0008*/ 	.dword	__unnamed_1
	.align		8
        /*0010*/ 	.dword	__unnamed_2
	.align		8
        /*0018*/ 	.dword	_ZN40_INTERNAL_843bb79a_4_k_cu_f2b1e7d3_315524cuda3std3__45__cpo5beginE
	.align		8
        /*0020*/ 	.dword	_ZN40_INTERNAL_843bb79a_4_k_cu_f2b1e7d3_315524cuda3std3__45__cpo3endE
	.align		8
        /*0028*/ 	.dword	_ZN40_INTERNAL_843bb79a_4_k_cu_f2b1e7d3_315524cuda3std3__45__cpo6cbeginE
	.align		8
        /*0030*/ 	.dword	_ZN40_INTERNAL_843bb79a_4_k_cu_f2b1e7d3_315524cuda3std3__45__cpo4cendE
	.align		8
        /*0038*/ 	.dword	_ZN40_INTERNAL_843bb79a_4_k_cu_f2b1e7d3_315524cuda3std3__442_GLOBAL__N__843bb79a_4_k_cu_f2b1e7d3_315526ignoreE
	.align		8
        /*0040*/ 	.dword	_ZN40_INTERNAL_843bb79a_4_k_cu_f2b1e7d3_315524cuda3std3__419piecewise_constructE
	.align		8
        /*0048*/ 	.dword	_ZN40_INTERNAL_843bb79a_4_k_cu_f2b1e7d3_315524cuda3std3__48in_placeE
	.align		8
        /*0050*/ 	.dword	_ZN40_INTERNAL_843bb79a_4_k_cu_f2b1e7d3_315524cuda3std6ranges3__45__cpo4swapE
	.align		8
        /*0058*/ 	.dword	_ZN40_INTERNAL_843bb79a_4_k_cu_f2b1e7d3_315524cuda3std6ranges3__45__cpo9iter_moveE
	.align		8
        /*0060*/ 	.dword	_ZN40_INTERNAL_843bb79a_4_k_cu_f2b1e7d3_315524cute7productE
	.align		8
        /*0068*/ 	.dword	_ZN40_INTERNAL_843bb79a_4_k_cu_f2b1e7d3_315524cute1_E
	.align		8
        /*0070*/ 	.dword	$str$25
	.align		8
        /*0078*/ 	.dword	$str$26
	.align		8
        /*0080*/ 	.dword	$str$27
	.align		8
        /*0088*/ 	.dword	$str$28


//--------------------- .text._ZN7cutlass13device_kernelINS_4gemm6kernel13GemmUniversalIN4cute5tupleIJiiiiEEENS1_10collective13CollectiveMmaINS1_35MainloopSm100TmaUmmaWarpSpecializedILi4ELi2ELi4ENS5_IJNS4_1CILi1EEENSA_ILi4EEESB_EEEEENS5_IJNSA_ILi64EEENSA_ILi256EEENSA_ILi32EEEEEENS_10tfloat32_tENS5_IJlSB_lEEESJ_SK_NS4_8TiledMMAINS4_8MMA_AtomIJNS4_17SM100_MMA_TF32_SSISJ_SJ_fLi64ELi256ELNS4_4UMMA5MajorE0ELSP_0ELNSO_7ScaleInE0ELSQ_0EEEEEENS4_6LayoutINS5_IJSB_SB_SB_EEENS5_IJNSA_ILi0EEESV_SV_EEEEENS5_IJNS4_10UnderscoreESY_SY_EEEEENS4_23SM90_TMA_LOAD_MULTICASTENS4_14ComposedLayoutINS4_7SwizzleILi3ELi4ELi3EEENS4_18smem_ptr_flag_bitsILi32EEENST_INS5_IJNSA_ILi8EEESH_EEENS5_IJSH_SB_EEEEEEEvNS4_8identityENS4_13SM90_TMA_LOADES1B_vS1C_EENS_8epilogue10collective18CollectiveEpilogueINS1F_23Sm100TmaWarpSpecializedILi4ELi2ELi16ELb1ELb0EEEJSI_NS5_IJNST_ISF_SB_EENST_ISH_SB_EEEEESJ_SK_SJ_SK_NS1F_6fusion15FusionCallbacksIS1J_NS1N_17LinearCombinationISJ_fSJ_fLNS_15FloatRoundStyleE2EEESI_S1M_JEEENS4_5SM1004TMEM4LOAD26SM100_TMEM_LOAD_16dp128b8xES1D_S1B_NS4_17SM75_U32x4_LDSM_NENS4_14SM90_TMA_STOREES1B_NS4_17SM90_U32x4_STSM_NENS4_39AutoVectorizingCopyWithAssumedAlignmentILi128EEEEEEvvEEEEvNT_6ParamsE --------------------------
	.section	.text._ZN7cutlass13device_kernelINS_4gemm6kernel13GemmUniversalIN4cute5tupleIJiiiiEEENS1_10collective13CollectiveMmaINS1_35MainloopSm100TmaUmmaWarpSpecializedILi4ELi2ELi4ENS5_IJNS4_1CILi1EEENSA_ILi4EEESB_EEEEENS5_IJNSA_ILi64EEENSA_ILi256EEENSA_ILi32EEEEEENS_10tfloat32_tENS5_IJlSB_lEEESJ_SK_NS4_8TiledMMAINS4_8MMA_AtomIJNS4_17SM100_MMA_TF32_SSISJ_SJ_fLi64ELi256ELNS4_4UMMA5MajorE0ELSP_0ELNSO_7ScaleInE0ELSQ_0EEEEEENS4_6LayoutINS5_IJSB_SB_SB_EEENS5_IJNSA_ILi0EEESV_SV_EEEEENS5_IJNS4_10UnderscoreESY_SY_EEEEENS4_23SM90_TMA_LOAD_MULTICASTENS4_14ComposedLayoutINS4_7SwizzleILi3ELi4ELi3EEENS4_18smem_ptr_flag_bitsILi32EEENST_INS5_IJNSA_ILi8EEESH_EEENS5_IJSH_SB_EEEEEEEvNS4_8identityENS4_13SM90_TMA_LOADES1B_vS1C_EENS_8epilogue10collective18CollectiveEpilogueINS1F_23Sm100TmaWarpSpecializedILi4ELi2ELi16ELb1ELb0EEEJSI_NS5_IJNST_ISF_SB_EENST_ISH_SB_EEEEESJ_SK_SJ_SK_NS1F_6fusion15FusionCallbacksIS1J_NS1N_17LinearCombinationISJ_fSJ_fLNS_15FloatRoundStyleE2EEESI_S1M_JEEENS4_5SM1004TMEM4LOAD26SM100_TMEM_LOAD_16dp128b8xES1D_S1B_NS4_17SM75_U32x4_LDSM_NENS4_14SM90_TMA_STOREES1B_NS4_17SM90_U32x4_STSM_NENS4_39AutoVectorizingCopyWithAssumedAlignmentILi128EEEEEEvvEEEEvNT_6ParamsE,"ax",@progbits
	.align	128
.text._ZN7cutlass13device_kernelINS_4gemm6kernel13GemmUniversalIN4cute5tupleIJiiiiEEENS1_10collective13CollectiveMmaINS1_35MainloopSm100TmaUmmaWarpSpecializedILi4ELi2ELi4ENS5_IJNS4_1CILi1EEENSA_ILi4EEESB_EEEEENS5_IJNSA_ILi64EEENSA_ILi256EEENSA_ILi32EEEEEENS_10tfloat32_tENS5_IJlSB_lEEESJ_SK_NS4_8TiledMMAINS4_8MMA_AtomIJNS4_17SM100_MMA_TF32_SSISJ_SJ_fLi64ELi256ELNS4_4UMMA5MajorE0ELSP_0ELNSO_7ScaleInE0ELSQ_0EEEEEENS4_6LayoutINS5_IJSB_SB_SB_EEENS5_IJNSA_ILi0EEESV_SV_EEEEENS5_IJNS4_10UnderscoreESY_SY_EEEEENS4_23SM90_TMA_LOAD_MULTICASTENS4_14ComposedLayoutINS4_7SwizzleILi3ELi4ELi3EEENS4_18smem_ptr_flag_bitsILi32EEENST_INS5_IJNSA_ILi8EEESH_EEENS5_IJSH_SB_EEEEEEEvNS4_8identityENS4_13SM90_TMA_LOADES1B_vS1C_EENS_8epilogue10collective18CollectiveEpilogueINS1F_23Sm100TmaWarpSpecializedILi4ELi2ELi16ELb1ELb0EEEJSI_NS5_IJNST_ISF_SB_EENST_ISH_SB_EEEEESJ_SK_SJ_SK_NS1F_6fusion15FusionCallbacksIS1J_NS1N_17LinearCombinationISJ_fSJ_fLNS_15FloatRoundStyleE2EEESI_S1M_JEEENS4_5SM1004TMEM4LOAD26SM100_TMEM_LOAD_16dp128b8xES1D_S1B_NS4_17SM75_U32x4_LDSM_NENS4_14SM90_TMA_STOREES1B_NS4_17SM90_U32x4_STSM_NENS4_39AutoVectorizingCopyWithAssumedAlignmentILi128EEEEEEvvEEEEvNT_6ParamsE:
        .type           _ZN7cutlass13device_kernelINS_4gemm6kernel13GemmUniversalIN4cute5tupleIJiiiiEEENS1_10collective13CollectiveMmaINS1_35MainloopSm100TmaUmmaWarpSpecializedILi4ELi2ELi4ENS5_IJNS4_1CILi1EEENSA_ILi4EEESB_EEEEENS5_IJNSA_ILi64EEENSA_ILi256EEENSA_ILi32EEEEEENS_10tfloat32_tENS5_IJlSB_lEEESJ_SK_NS4_8TiledMMAINS4_8MMA_AtomIJNS4_17SM100_MMA_TF32_SSISJ_SJ_fLi64ELi256ELNS4_4UMMA5MajorE0ELSP_0ELNSO_7ScaleInE0ELSQ_0EEEEEENS4_6LayoutINS5_IJSB_SB_SB_EEENS5_IJNSA_ILi0EEESV_SV_EEEEENS5_IJNS4_10UnderscoreESY_SY_EEEEENS4_23SM90_TMA_LOAD_MULTICASTENS4_14ComposedLayoutINS4_7SwizzleILi3ELi4ELi3EEENS4_18smem_ptr_flag_bitsILi32EEENST_INS5_IJNSA_ILi8EEESH_EEENS5_IJSH_SB_EEEEEEEvNS4_8identityENS4_13SM90_TMA_LOADES1B_vS1C_EENS_8epilogue10collective18CollectiveEpilogueINS1F_23Sm100TmaWarpSpecializedILi4ELi2ELi16ELb1ELb0EEEJSI_NS5_IJNST_ISF_SB_EENST_ISH_SB_EEEEESJ_SK_SJ_SK_NS1F_6fusion15FusionCallbacksIS1J_NS1N_17LinearCombinationISJ_fSJ_fLNS_15FloatRoundStyleE2EEESI_S1M_JEEENS4_5SM1004TMEM4LOAD26SM100_TMEM_LOAD_16dp128b8xES1D_S1B_NS4_17SM75_U32x4_LDSM_NENS4_14SM90_TMA_STOREES1B_NS4_17SM90_U32x4_STSM_NENS4_39AutoVectorizingCopyWithAssumedAlignmentILi128EEEEEEvvEEEEvNT_6ParamsE,@function
        .size           _ZN7cutlass13device_kernelINS_4gemm6kernel13GemmUniversalIN4cute5tupleIJiiiiEEENS1_10collective13CollectiveMmaINS1_35MainloopSm100TmaUmmaWarpSpecializedILi4ELi2ELi4ENS5_IJNS4_1CILi1EEENSA_ILi4EEESB_EEEEENS5_IJNSA_ILi64EEENSA_ILi256EEENSA_ILi32EEEEEENS_10tfloat32_tENS5_IJlSB_lEEESJ_SK_NS4_8TiledMMAINS4_8MMA_AtomIJNS4_17SM100_MMA_TF32_SSISJ_SJ_fLi64ELi256ELNS4_4UMMA5MajorE0ELSP_0ELNSO_7ScaleInE0ELSQ_0EEEEEENS4_6LayoutINS5_IJSB_SB_SB_EEENS5_IJNSA_ILi0EEESV_SV_EEEEENS5_IJNS4_10UnderscoreESY_SY_EEEEENS4_23SM90_TMA_LOAD_MULTICASTENS4_14ComposedLayoutINS4_7SwizzleILi3ELi4ELi3EEENS4_18smem_ptr_flag_bitsILi32EEENST_INS5_IJNSA_ILi8EEESH_EEENS5_IJSH_SB_EEEEEEEvNS4_8identityENS4_13SM90_TMA_LOADES1B_vS1C_EENS_8epilogue10collective18CollectiveEpilogueINS1F_23Sm100TmaWarpSpecializedILi4ELi2ELi16ELb1ELb0EEEJSI_NS5_IJNST_ISF_SB_EENST_ISH_SB_EEEEESJ_SK_SJ_SK_NS1F_6fusion15FusionCallbacksIS1J_NS1N_17LinearCombinationISJ_fSJ_fLNS_15FloatRoundStyleE2EEESI_S1M_JEEENS4_5SM1004TMEM4LOAD26SM100_TMEM_LOAD_16dp128b8xES1D_S1B_NS4_17SM75_U32x4_LDSM_NENS4_14SM90_TMA_STOREES1B_NS4_17SM90_U32x4_STSM_NENS4_39AutoVectorizingCopyWithAssumedAlignmentILi128EEEEEEvvEEEEvNT_6ParamsE,(.L_x_227 - _ZN7cutlass13device_kernelINS_4gemm6kernel13GemmUniversalIN4cute5tupleIJiiiiEEENS1_10collective13CollectiveMmaINS1_35MainloopSm100TmaUmmaWarpSpecializedILi4ELi2ELi4ENS5_IJNS4_1CILi1EEENSA_ILi4EEESB_EEEEENS5_IJNSA_ILi64EEENSA_ILi256EEENSA_ILi32EEEEEENS_10tfloat32_tENS5_IJlSB_lEEESJ_SK_NS4_8TiledMMAINS4_8MMA_AtomIJNS4_17SM100_MMA_TF32_SSISJ_SJ_fLi64ELi256ELNS4_4UMMA5MajorE0ELSP_0ELNSO_7ScaleInE0ELSQ_0EEEEEENS4_6LayoutINS5_IJSB_SB_SB_EEENS5_IJNSA_ILi0EEESV_SV_EEEEENS5_IJNS4_10UnderscoreESY_SY_EEEEENS4_23SM90_TMA_LOAD_MULTICASTENS4_14ComposedLayoutINS4_7SwizzleILi3ELi4ELi3EEENS4_18smem_ptr_flag_bitsILi32EEENST_INS5_IJNSA_ILi8EEESH_EEENS5_IJSH_SB_EEEEEEEvNS4_8identityENS4_13SM90_TMA_LOADES1B_vS1C_EENS_8epilogue10collective18CollectiveEpilogueINS1F_23Sm100TmaWarpSpecializedILi4ELi2ELi16ELb1ELb0EEEJSI_NS5_IJNST_ISF_SB_EENST_ISH_SB_EEEEESJ_SK_SJ_SK_NS1F_6fusion15FusionCallbacksIS1J_NS1N_17LinearCombinationISJ_fSJ_fLNS_15FloatRoundStyleE2EEESI_S1M_JEEENS4_5SM1004TMEM4LOAD26SM100_TMEM_LOAD_16dp128b8xES1D_S1B_NS4_17SM75_U32x4_LDSM_NENS4_14SM90_TMA_STOREES1B_NS4_17SM90_U32x4_STSM_NENS4_39AutoVectorizingCopyWithAssumedAlignmentILi128EEEEEEvvEEEEvNT_6ParamsE)
        .other          _ZN7cutlass13device_kernelINS_4gemm6kernel13GemmUniversalIN4cute5tupleIJiiiiEEENS1_10collective13CollectiveMmaINS1_35MainloopSm100TmaUmmaWarpSpecializedILi4ELi2ELi4ENS5_IJNS4_1CILi1EEENSA_ILi4EEESB_EEEEENS5_IJNSA_ILi64EEENSA_ILi256EEENSA_ILi32EEEEEENS_10tfloat32_tENS5_IJlSB_lEEESJ_SK_NS4_8TiledMMAINS4_8MMA_AtomIJNS4_17SM100_MMA_TF32_SSISJ_SJ_fLi64ELi256ELNS4_4UMMA5MajorE0ELSP_0ELNSO_7ScaleInE0ELSQ_0EEEEEENS4_6LayoutINS5_IJSB_SB_SB_EEENS5_IJNSA_ILi0EEESV_SV_EEEEENS5_IJNS4_10UnderscoreESY_SY_EEEEENS4_23SM90_TMA_LOAD_MULTICASTENS4_14ComposedLayoutINS4_7SwizzleILi3ELi4ELi3EEENS4_18smem_ptr_flag_bitsILi32EEENST_INS5_IJNSA_ILi8EEESH_EEENS5_IJSH_SB_EEEEEEEvNS4_8identityENS4_13SM90_TMA_LOADES1B_vS1C_EENS_8epilogue10collective18CollectiveEpilogueINS1F_23Sm100TmaWarpSpecializedILi4ELi2ELi16ELb1ELb0EEEJSI_NS5_IJNST_ISF_SB_EENST_ISH_SB_EEEEESJ_SK_SJ_SK_NS1F_6fusion15FusionCallbacksIS1J_NS1N_17LinearCombinationISJ_fSJ_fLNS_15FloatRoundStyleE2EEESI_S1M_JEEENS4_5SM1004TMEM4LOAD26SM100_TMEM_LOAD_16dp128b8xES1D_S1B_NS4_17SM75_U32x4_LDSM_NENS4_14SM90_TMA_STOREES1B_NS4_17SM90_U32x4_STSM_NENS4_39AutoVectorizingCopyWithAssumedAlignmentILi128EEEEEEvvEEEEvNT_6ParamsE,@"STO_CUDA_ENTRY STV_DEFAULT"
_ZN7cutlass13device_kernelINS_4gemm6kernel13GemmUniversalIN4cute5tupleIJiiiiEEENS1_10collective13CollectiveMmaINS1_35MainloopSm100TmaUmmaWarpSpecializedILi4ELi2ELi4ENS5_IJNS4_1CILi1EEENSA_ILi4EEESB_EEEEENS5_IJNSA_ILi64EEENSA_ILi256EEENSA_ILi32EEEEEENS_10tfloat32_tENS5_IJlSB_lEEESJ_SK_NS4_8TiledMMAINS4_8MMA_AtomIJNS4_17SM100_MMA_TF32_SSISJ_SJ_fLi64ELi256ELNS4_4UMMA5MajorE0ELSP_0ELNSO_7ScaleInE0ELSQ_0EEEEEENS4_6LayoutINS5_IJSB_SB_SB_EEENS5_IJNSA_ILi0EEESV_SV_EEEEENS5_IJNS4_10UnderscoreESY_SY_EEEEENS4_23SM90_TMA_LOAD_MULTICASTENS4_14ComposedLayoutINS4_7SwizzleILi3ELi4ELi3EEENS4_18smem_ptr_flag_bitsILi32EEENST_INS5_IJNSA_ILi8EEESH_EEENS5_IJSH_SB_EEEEEEEvNS4_8identityENS4_13SM90_TMA_LOADES1B_vS1C_EENS_8epilogue10collective18CollectiveEpilogueINS1F_23Sm100TmaWarpSpecializedILi4ELi2ELi16ELb1ELb0EEEJSI_NS5_IJNST_ISF_SB_EENST_ISH_SB_EEEEESJ_SK_SJ_SK_NS1F_6fusion15FusionCallbacksIS1J_NS1N_17LinearCombinationISJ_fSJ_fLNS_15FloatRoundStyleE2EEESI_S1M_JEEENS4_5SM1004TMEM4LOAD26SM100_TMEM_LOAD_16dp128b8xES1D_S1B_NS4_17SM75_U32x4_LDSM_NENS4_14SM90_TMA_STOREES1B_NS4_17SM90_U32x4_STSM_NENS4_39AutoVectorizingCopyWithAssumedAlignmentILi128EEEEEEvvEEEEvNT_6ParamsE:
[----:B------:R-:W1:Y:S01]  /*0000*/  LDC R1, c[0x0][0x37c] ;  /* 0x0000df00ff017b82 */ /* 0x000e620000000800 */
[----:B------:R-:W2:Y:S01]  /*0010*/  S2R R75, SR_TID.X ;  /* 0x00000000004b7919 */ /* 0x000ea20000002100 */
[----:B------:R-:W3:Y:S01]  /*0020*/  LDCU.64 UR8, c[0x0][0x890] ;  /* 0x00011200ff0877ac */ /* 0x000ee20008000a00 */
[----:B------:R-:W-:Y:S02]  /*0030*/  PRMT R63, RZ, 0x7610, R63 ;  /* 0x00007610ff3f7816 */ /* 0x000fe4000000003f */
[----:B------:R-:W-:Y:S01]  /*0040*/  ELECT P3, URZ, PT ;  /* 0x0000000000ff782f */ /* 0x000fe20003860000 */
[----:B---3--:R-:W-:-:S04]  /*0050*/  UISETP.NE.U32.AND UP0, UPT, UR8, URZ, UPT ;  /* 0x000000ff0800728c */ /* 0x008fc8000bf05070 */
[----:B------:R-:W-:Y:S01]  /*0060*/  UISETP.NE.AND.EX UP0, UPT, UR9, URZ, UPT, UP0 ;  /* 0x000000ff0900728c */ /* 0x000fe2000bf05300 */
[----:B--2---:R-:W-:-:S05]  /*0070*/  SHF.R.U32.HI R64, RZ, 0x5, R75 ;  /* 0x00000005ff407819 */ /* 0x004fca000001164b */
[----:B------:R-:W2:Y:S02]  /*0080*/  SHFL.IDX PT, R0, R64, RZ, 0x1f ;  /* 0x00001fff40007589 */ /* 0x000ea400000e0000 */
[----:B--2---:R-:W-:Y:S01]  /*0090*/  R2UR UR17, R0 ;  /* 0x00000000001172ca */ /* 0x004fe200000e0000 */
[----:B-1----:R-:W-:-:S14]  /*00a0*/  BRA.U UP0, `(.L_x_0) ;  /* 0x0000000100307547 */ /* 0x002fdc000b800000 */
[----:B------:R-:W1:Y:S02]  /*00b0*/  LDCU.64 UR4, c[0x0][0x888] ;  /* 0x00011100ff0477ac */ /* 0x000e640008000a00 */
[----:B-1----:R-:W-:-:S04]  /*00c0*/  UISETP.NE.U32.AND UP0, UPT, UR4, URZ, UPT ;  /* 0x000000ff0400728c */ /* 0x002fc8000bf05070 */
[----:B------:R-:W-:-:S09]  /*00d0*/  UISETP.NE.AND.EX UP0, UPT, UR5, URZ, UPT, UP0 ;  /* 0x000000ff0500728c */ /* 0x000fd2000bf05300 */
[----:B------:R-:W-:Y:S05]  /*00e0*/  BRA.U !UP0, `(.L_x_1) ;  /* 0x0000000108147547 */ /* 0x000fea000b800000 */
[----:B------:R-:W1:Y:S01]  /*00f0*/  LDC.64 R2, c[0x0][0x888] ;  /* 0x00022200ff027b82 */ /* 0x000e620000000a00 */
[----:B------:R-:W1:Y:S02]  /*0100*/  LDCU.64 UR4, c[0x0][0x358] ;  /* 0x00006b00ff0477ac */ /* 0x000e640008000a00 */
[----:B-1----:R1:W5:Y:S01]  /*0110*/  LDG.E R27, desc[UR4][R2.64] ;  /* 0x00000004021b7981 */ /* 0x002362000c1e1900 */
[----:B------:R-:W-:Y:S01]  /*0120*/  HFMA2 R63, -RZ, RZ, 0, 5.9604644775390625e-08 ;  /* 0x00000001ff3f7431 */ /* 0x000fe200000001ff */
[----:B------:R-:W-:Y:S05]  /*0130*/  BRA `(.L_x_0) ;  /* 0x00000000000c7947 */ /* 0x000fea0003800000 */
.L_x_1:
[----:B------:R-:W1:Y:S01]  /*0140*/  LDCU UR4, c[0x0][0x880] ;  /* 0x00011000ff0477ac */ /* 0x000e620008000800 */
[----:B------:R-:W-:Y:S01]  /*0150*/  HFMA2 R63, -RZ, RZ, 0, 5.9604644775390625e-08 ;  /* 0x00000001ff3f7431 */ /* 0x000fe200000001ff */
[----:B-1----:R-:W-:-:S07]  /*0160*/  MOV R27, UR4 ;  /* 0x00000004001b7c02 */ /* 0x002fce0008000f00 */
.L_x_0:
[----:B------:R-:W2:Y:S02]  /*0170*/  LDCU.64 UR4, c[0x0][0x8b0] ;  /* 0x00011600ff0477ac */ /* 0x000ea40008000a00 */
[----:B--2---:R-:W-:-:S04]  /*0180*/  UISETP.NE.U32.AND UP0, UPT, UR4, URZ, UPT ;  /* 0x000000ff0400728c */ /* 0x004fc8000bf05070 */
[----:B------:R-:W-:-:S09]  /*0190*/  UISETP.NE.AND.EX UP0, UPT, UR5, URZ, UPT, UP0 ;  /* 0x000000ff0500728c */ /* 0x000fd2000bf05300 */
[----:B------:R-:W-:Y:S05]  /*01a0*/  BRA.U UP0, `(.L_x_2) ;  /* 0x0000000100287547 */ /* 0x000fea000b800000 */
[----:B------:R-:W2:Y:S02]  /*01b0*/  LDCU.64 UR4, c[0x0][0x8a8] ;  /* 0x00011500ff0477ac */ /* 0x000ea40008000a00 */
[----:B--2---:R-:W-:-:S04]  /*01c0*/  UISETP.NE.U32.AND UP0, UPT, UR4, URZ, UPT ;  /* 0x000000ff0400728c */ /* 0x004fc8000bf05070 */
[----:B------:R-:W-:-:S09]  /*01d0*/  UISETP.NE.AND.EX UP0, UPT, UR5, URZ, UPT, UP0 ;  /* 0x000000ff0500728c */ /* 0x000fd2000bf05300 */
[----:B------:R-:W-:Y:S05]  /*01e0*/  BRA.U !UP0, `(.L_x_3) ;  /* 0x0000000108107547 */ /* 0x000fea000b800000 */
[----:B------:R-:W2:Y:S01]  /*01f0*/  LDC.64 R24, c[0x0][0x8a8] ;  /* 0x00022a00ff187b82 */ /* 0x000ea20000000a00 */
[----:B------:R-:W2:Y:S02]  /*0200*/  LDCU.64 UR4, c[0x0][0x358] ;  /* 0x00006b00ff0477ac */ /* 0x000ea40008000a00 */
[----:B--2---:R2:W5:Y:S01]  /*0210*/  LDG.E R24, desc[UR4][R24.64] ;  /* 0x0000000418187981 */ /* 0x004562000c1e1900 */
[----:B------:R-:W-:Y:S05]  /*0220*/  BRA `(.L_x_2) ;  /* 0x0000000000087947 */ /* 0x000fea0003800000 */
.L_x_3:
[----:B------:R-:W2:Y:S02]  /*0230*/  LDCU UR4, c[0x0][0x8a0] ;  /* 0x00011400ff0477ac */ /* 0x000ea40008000800 */
[----:B--2---:R-:W-:Y:S02]  /*0240*/  MOV R24, UR4 ;  /* 0x0000000400187c02 */ /* 0x004fe40008000f00 */
.L_x_2:
[----:B------:R-:W-:Y:S01]  /*0250*/  IMAD.U32 R0, RZ, RZ, UR17 ;  /* 0x00000011ff007e24 */ /* 0x000fe2000f8e00ff */
[----:B------:R-:W-:Y:S04]  /*0260*/  BSSY.RECONVERGENT B0, `(.L_x_4) ;  /* 0x000000c000007945 */ /* 0x000fe80003800200 */
[C---:B------:R-:W-:Y:S02]  /*0270*/  ISETP.NE.OR P1, PT, R0.reuse, 0x1, !P3 ;  /* 0x000000010000780c */ /* 0x040fe40005f25670 */
[----:B------:R-:W-:-:S11]  /*0280*/  ISETP.NE.OR P0, PT, R0, 0x3, !P3 ;  /* 0x000000030000780c */ /* 0x000fd60005f05670 */
[----:B------:R-:W-:Y:S05]  /*0290*/  @P1 BRA `(.L_x_5) ;  /* 0x0000000000201947 */ /* 0x000fea0003800000 */
[----:B------:R-:W3:Y:S02]  /*02a0*/  LDCU.64 UR4, c[0x0][0x348] ;  /* 0x00006900ff0477ac */ /* 0x000ee40008000a00 */
[----:B---3--:R-:W-:Y:S02]  /*02b0*/  UIADD3 UR6, UP1, UPT, UR4, 0x80, URZ ;  /* 0x0000008004067890 */ /* 0x008fe4000ff3e0ff */
[----:B------:R-:W-:Y:S02]  /*02c0*/  UIADD3 UR4, UP0, UPT, UR4, 0x180, URZ ;  /* 0x0000018004047890 */ /* 0x000fe4000ff1e0ff */
[----:B------:R-:W-:Y:S02]  /*02d0*/  UIADD3.X UR7, UPT, UPT, URZ, UR5, URZ, UP1, !UPT ;  /* 0x00000005ff077290 */ /* 0x000fe40008ffe4ff */
[----:B------:R-:W-:-:S07]  /*02e0*/  UIADD3.X UR5, UPT, UPT, URZ, UR5, URZ, UP0, !UPT ;  /* 0x00000005ff057290 */ /* 0x000fce00087fe4ff */
[----:B------:R3:W-:Y:S02]  /*02f0*/  UTMACCTL.PF [UR6] ;  /* 0x00000000060079b9 */ /* 0x0007e40008040000 */
[----:B------:R3:W-:Y:S02]  /*0300*/  UTMACCTL.PF [UR4] ;  /* 0x00000000040079b9 */ /* 0x0007e40008040000 */
[----:B---3--:R-:W-:Y:S01]  /*0310*/  NOP ;  /* 0x0000000000007918 */ /* 0x008fe20000000000 */
.L_x_5:
[----:B------:R-:W-:Y:S05]  /*0320*/  BSYNC.RECONVERGENT B0 ;  /* 0x0000000000007941 */ /* 0x000fea0003800200 */
.L_x_4:
[----:B------:R-:W-:Y:S04]  /*0330*/  BSSY.RECONVERGENT B0, `(.L_x_6) ;  /* 0x000000a000007945 */ /* 0x000fe80003800200 */
        /* <DEDUP_REMOVED lines=9> */
.L_x_7:
[----:B------:R-:W-:Y:S05]  /*03d0*/  BSYNC.RECONVERGENT B0 ;  /* 0x0000000000007941 */ /* 0x000fea0003800200 */
.L_x_6:
[----:B------:R-:W3:Y:S01]  /*03e0*/  LDCU.64 UR4, c[0x0][0x888] ;  /* 0x00011100ff0477ac */ /* 0x000ee20008000a00 */
[----:B------:R-:W-:Y:S02]  /*03f0*/  UISETP.EQ.U32.AND UP1, UPT, UR8, URZ, UPT ;  /* 0x000000ff0800728c */ /* 0x000fe4000bf22070 */
[----:B------:R-:W-:Y:S02]  /*0400*/  UPLOP3.LUT UP3, UPT, UPT, UPT, UPT, 0x80, 0x8 ;  /* 0x000000000008789c */ /* 0x000fe40003f6f070 */
[----:B---3--:R-:W-:-:S04]  /*0410*/  UISETP.NE.U32.AND UP0, UPT, UR4, URZ, UPT ;  /* 0x000000ff0400728c */ /* 0x008fc8000bf05070 */
[----:B------:R-:W-:-:S04]  /*0420*/  UISETP.NE.AND.EX UP0, UPT, UR5, URZ, UPT, UP0 ;  /* 0x000000ff0500728c */ /* 0x000fc8000bf05300 */
[----:B------:R-:W-:-:S04]  /*0430*/  UISETP.EQ.OR.EX UP2, UPT, UR9, URZ, !UP0, UP1 ;  /* 0x000000ff0900728c */ /* 0x000fc8000c742710 */
[----:B------:R-:W-:-:S06]  /*0440*/  UP2UR UR4, UPR, URZ, 0x4 ;  /* 0x00000004ff047883 */ /* 0x000fcc0008000000 */
[----:B------:R-:W-:Y:S01]  /*0450*/  MOV R67, UR4 ;  /* 0x0000000400437c02 */ /* 0x000fe20008000f00 */
[----:B------:R-:W-:Y:S06]  /*0460*/  BRA.U !UP2, `(.L_x_8) ;  /* 0x000000010a207547 */ /* 0x000fec000b800000 */
[----:B------:R-:W-:Y:S01]  /*0470*/  UISETP.NE.U32.AND UP1, UPT, UR8, URZ, UPT ;  /* 0x000000ff0800728c */ /* 0x000fe2000bf25070 */
[----:B-----5:R-:W-:Y:S01]  /*0480*/  FSETP.NEU.AND P0, PT, R27, RZ, PT ;  /* 0x000000ff1b00720b */ /* 0x020fe20003f0d000 */
[----:B------:R-:W-:Y:S02]  /*0490*/  USEL UR4, URZ, 0xffffffff, UP0 ;  /* 0xffffffffff047887 */ /* 0x000fe40008000000 */
[----:B------:R-:W-:-:S10]  /*04a0*/  UISETP.NE.AND.EX UP1, UPT, UR9, URZ, UPT, UP1 ;  /* 0x000000ff0900728c */ /* 0x000fd4000bf25310 */
[----:B------:R-:W-:Y:S01]  /*04b0*/  VOTEU.ANY UP0, P0 ;  /* 0x0000000000ff7886 */ /* 0x000fe20000000100 */
[----:B------:R-:W-:-:S04]  /*04c0*/  @!UP1 USEL UR4, URZ, 0xffffffff, UP0 ;  /* 0xffffffffff049887 */ /* 0x000fc80008000000 */
[----:B------:R-:W-:-:S04]  /*04d0*/  ULOP3.LUT UR4, UR4, 0x1, URZ, 0xc0, !UPT ;  /* 0x0000000104047892 */ /* 0x000fc8000f8ec0ff */
[----:B------:R-:W-:-:S11]  /*04e0*/  UISETP.NE.U32.AND UP3, UPT, UR4, 0x1, UPT ;  /* 0x000000010400788c */ /* 0x000fd6000bf65070 */
.L_x_8:
[----:B-1----:R-:W1:Y:S01]  /*04f0*/  SHFL.IDX PT, R2, R64, RZ, 0x1f ;  /* 0x00001fff40027589 */ /* 0x002e6200000e0000 */
[----:B------:R-:W-:-:S04]  /*0500*/  UISETP.NE.AND UP0, UPT, UR17, 0x2, UPT ;  /* 0x000000021100788c */ /* 0x000fc8000bf05270 */
[----:B------:R-:W-:Y:S01]  /*0510*/  USEL UR53, URZ, 0x1, UP0 ;  /* 0x00000001ff357887 */ /* 0x000fe20008000000 */
[----:B-1----:R-:W-:-:S13]  /*0520*/  ISETP.NE.AND P0, PT, R2, RZ, PT ;  /* 0x000000ff0200720c */ /* 0x002fda0003f05270 */
[----:B------:R-:W-:Y:S05]  /*0530*/  @P0 BRA `(.L_x_9) ;  /* 0x0000000000580947 */ /* 0x000fea0003800000 */
[----:B------:R-:W1:Y:S01]  /*0540*/  S2UR UR4, SR_CgaCtaId ;  /* 0x00000000000479c3 */ /* 0x000e620000008800 */
[----:B------:R-:W-:Y:S01]  /*0550*/  UMOV UR5, 0x400 ;  /* 0x0000040000057882 */ /* 0x000fe20000000000 */
[----:B------:R-:W-:Y:S01]  /*0560*/  UMOV UR8, 0x1 ;  /* 0x0000000100087882 */ /* 0x000fe20000000000 */
[----:B------:R-:W-:Y:S01]  /*0570*/  UMOV UR6, 0x4 ;  /* 0x0000000400067882 */ /* 0x000fe20000000000 */
[----:B------:R-:W-:-:S04]  /*0580*/  UIADD3 UR8, UPT, UPT, -UR8, 0x100000, URZ ;  /* 0x0010000008087890 */ /* 0x000fc8000fffe1ff */
[----:B------:R-:W-:Y:S02]  /*0590*/  USHF.L.U32 UR9, UR8, 0xb, URZ ;  /* 0x0000000b08097899 */ /* 0x000fe400080006ff */
[----:B------:R-:W-:Y:S02]  /*05a0*/  USHF.L.U32 UR8, UR8, 0x1, URZ ;  /* 0x0000000108087899 */ /* 0x000fe400080006ff */
[----:B------:R-:W-:-:S04]  /*05b0*/  UIADD3 UR6, UPT, UPT, -UR6, 0x100000, URZ ;  /* 0x0010000006067890 */ /* 0x000fc8000fffe1ff */
[----:B------:R-:W-:Y:S02]  /*05c0*/  USHF.L.U32 UR7, UR6, 0xb, URZ ;  /* 0x0000000b06077899 */ /* 0x000fe400080006ff */
[----:B------:R-:W-:Y:S01]  /*05d0*/  USHF.L.U32 UR6, UR6, 0x1, URZ ;  /* 0x0000000106067899 */ /* 0x000fe200080006ff */
[----:B------:R-:W-:Y:S01]  /*05e0*/  ELECT P0, URZ, PT ;  /* 0x0000000000ff782f */ /* 0x000fe20003800000 */
[----:B-1----:R-:W-:Y:S01]  /*05f0*/  ULEA UR4, UR4, UR5, 0x18 ;  /* 0x0000000504047291 */ /* 0x002fe2000f8ec0ff */
[----:B------:R-:W1:Y:S11]  /*0600*/  FENCE.VIEW.ASYNC.S ;  /* 0x00000000000073c6 */ /* 0x000e760000000000 */
[----:B-1----:R1:W3:Y:S01]  /*0610*/  SYNCS.EXCH.64 URZ, [UR4], UR8 ;  /* 0x0000000804ff75b2 */ /* 0x0022e20008000100 */
[----:B------:R1:W4:Y:S01]  /*0620*/  SYNCS.EXCH.64 URZ, [UR4+0x20], UR6 ;  /* 0x0000200604ff75b2 */ /* 0x0003220008000100 */
[----:B------:R1:W1:Y:S01]  /*0630*/  SYNCS.EXCH.64 URZ, [UR4+0x8], UR8 ;  /* 0x0000080804ff75b2 */ /* 0x0002620008000100 */
[----:B------:R1:W1:Y:S01]  /*0640*/  SYNCS.EXCH.64 URZ, [UR4+0x28], UR6 ;  /* 0x0000280604ff75b2 */ /* 0x0002620008000100 */
[----:B------:R1:W1:Y:S01]  /*0650*/  SYNCS.EXCH.64 URZ, [UR4+0x10], UR8 ;  /* 0x0000100804ff75b2 */ /* 0x0002620008000100 */
[----:B------:R1:W1:Y:S01]  /*0660*/  SYNCS.EXCH.64 URZ, [UR4+0x30], UR6 ;  /* 0x0000300604ff75b2 */ /* 0x0002620008000100 */
[----:B------:R1:W1:Y:S01]  /*0670*/  SYNCS.EXCH.64 URZ, [UR4+0x18], UR8 ;  /* 0x0000180804ff75b2 */ /* 0x0002620008000100 */
[----:B------:R1:W1:Y:S01]  /*0680*/  SYNCS.EXCH.64 URZ, [UR4+0x38], UR6 ;  /* 0x0000380604ff75b2 */ /* 0x0002620008000100 */
[----:B------:R-:W-:Y:S01]  /*0690*/  NOP ;  /* 0x0000000000007918 */ /* 0x000fe20000000000 */
.L_x_9:
[----:B------:R-:W2:Y:S01]  /*06a0*/  SHFL.IDX PT, R2, R64, RZ, 0x1f ;  /* 0x00001fff40027589 */ /* 0x000ea200000e0000 */
[----:B------:R-:W-:Y:S01]  /*06b0*/  NOP ;  /* 0x0000000000007918 */ /* 0x000fe20000000000 */
[----:B--2---:R-:W-:-:S13]  /*06c0*/  ISETP.NE.AND P0, PT, R2, 0x1, PT ;  /* 0x000000010200780c */ /* 0x004fda0003f05270 */
[----:B------:R-:W-:Y:S05]  /*06d0*/  @P0 BRA `(.L_x_10) ;  /* 0x0000000000580947 */ /* 0x000fea0003800000 */
[----:B-1----:R-:W1:Y:S01]  /*06e0*/  S2UR UR4, SR_CgaCtaId ;  /* 0x00000000000479c3 */ /* 0x002e620000008800 */
        /* <DEDUP_REMOVED lines=12> */
[----:B-1----:R2:W1:Y:S01]  /*07b0*/  SYNCS.EXCH.64 URZ, [UR4+0x40], UR8 ;  /* 0x0000400804ff75b2 */ /* 0x0024620008000100 */
[----:B------:R2:W1:Y:S01]  /*07c0*/  SYNCS.EXCH.64 URZ, [UR4+0x60], UR6 ;  /* 0x0000600604ff75b2 */ /* 0x0004620008000100 */
[----:B------:R2:W1:Y:S01]  /*07d0*/  SYNCS.EXCH.64 URZ, [UR4+0x48], UR8 ;  /* 0x0000480804ff75b2 */ /* 0x0004620008000100 */
[----:B------:R2:W1:Y:S01]  /*07e0*/  SYNCS.EXCH.64 URZ, [UR4+0x68], UR6 ;  /* 0x0000680604ff75b2 */ /* 0x0004620008000100 */
[----:B------:R2:W1:Y:S01]  /*07f0*/  SYNCS.EXCH.64 URZ, [UR4+0x50], UR8 ;  /* 0x0000500804ff75b2 */ /* 0x0004620008000100 */
[----:B------:R2:W1:Y:S01]  /*0800*/  SYNCS.EXCH.64 URZ, [UR4+0x70], UR6 ;  /* 0x0000700604ff75b2 */ /* 0x0004620008000100 */
[----:B------:R2:W1:Y:S01]  /*0810*/  SYNCS.EXCH.64 URZ, [UR4+0x58], UR8 ;  /* 0x0000580804ff75b2 */ /* 0x0004620008000100 */
[----:B------:R2:W1:Y:S02]  /*0820*/  SYNCS.EXCH.64 URZ, [UR4+0x78], UR6 ;  /* 0x0000780604ff75b2 */ /* 0x0004640008000100 */
[----:B--2---:R-:W-:Y:S01]  /*0830*/  NOP ;  /* 0x0000000000007918 */ /* 0x004fe20000000000 */
.L_x_10:
[----:B------:R-:W2:Y:S01]  /*0840*/  SHFL.IDX PT, R2, R64, RZ, 0x1f ;  /* 0x00001fff40027589 */ /* 0x000ea200000e0000 */
[----:B------:R-:W-:Y:S01]  /*0850*/  NOP ;  /* 0x0000000000007918 */ /* 0x000fe20000000000 */
[----:B--2---:R-:W-:-:S13]  /*0860*/  ISETP.NE.AND P0, PT, R2, 0x3, PT ;  /* 0x000000030200780c */ /* 0x004fda0003f05270 */
[----:B------:R-:W-:Y:S05]  /*0870*/  @P0 BRA `(.L_x_11) ;  /* 0x0000000000300947 */ /* 0x000fea0003800000 */
[----:B-1----:R-:W1:Y:S01]  /*0880*/  S2UR UR4, SR_CgaCtaId ;  /* 0x00000000000479c3 */ /* 0x002e620000008800 */
[----:B------:R-:W-:Y:S01]  /*0890*/  UMOV UR6, 0x400 ;  /* 0x0000040000067882 */ /* 0x000fe20000000000 */
[----:B------:R-:W-:Y:S01]  /*08a0*/  UMOV UR5, 0x20 ;  /* 0x0000002000057882 */ /* 0x000fe20000000000 */
[----:B------:R-:W-:Y:S01]  /*08b0*/  ELECT P0, URZ, PT ;  /* 0x0000000000ff782f */ /* 0x000fe20003800000 */
[----:B-1----:R-:W-:Y:S02]  /*08c0*/  ULEA UR6, UR4, UR6, 0x18 ;  /* 0x0000000604067291 */ /* 0x002fe4000f8ec0ff */
[----:B------:R-:W-:-:S04]  /*08d0*/  UIADD3 UR4, UPT, UPT, -UR5, 0x100000, URZ ;  /* 0x0010000005047890 */ /* 0x000fc8000fffe1ff */
[----:B------:R-:W-:Y:S02]  /*08e0*/  USHF.L.U32 UR5, UR4, 0xb, URZ ;  /* 0x0000000b04057899 */ /* 0x000fe400080006ff */
[----:B------:R-:W-:Y:S01]  /*08f0*/  USHF.L.U32 UR4, UR4, 0x1, URZ ;  /* 0x0000000104047899 */ /* 0x000fe200080006ff */
[----:B------:R-:W1:Y:S11]  /*0900*/  FENCE.VIEW.ASYNC.S ;  /* 0x00000000000073c6 */ /* 0x000e760000000000 */
[----:B-1----:R2:W1:Y:S01]  /*0910*/  SYNCS.EXCH.64 URZ, [UR6+0x80], UR4 ;  /* 0x0000800406ff75b2 */ /* 0x0024620008000100 */
[----:B------:R2:W1:Y:S02]  /*0920*/  SYNCS.EXCH.64 URZ, [UR6+0x88], UR4 ;  /* 0x0000880406ff75b2 */ /* 0x0004640008000100 */
[----:B--2---:R-:W-:Y:S01]  /*0930*/  NOP ;  /* 0x0000000000007918 */ /* 0x004fe20000000000 */
.L_x_11:
[----:B------:R-:W2:Y:S01]  /*0940*/  SHFL.IDX PT, R2, R64, RZ, 0x1f ;  /* 0x00001fff40027589 */ /* 0x000ea200000e0000 */
[----:B------:R-:W-:Y:S01]  /*0950*/  NOP ;  /* 0x0000000000007918 */ /* 0x000fe20000000000 */
[----:B--2---:R-:W-:-:S13]  /*0960*/  ISETP.NE.AND P0, PT, R2, 0x4, PT ;  /* 0x000000040200780c */ /* 0x004fda0003f05270 */
[----:B------:R-:W-:Y:S05]  /*0970*/  @P0 BRA `(.L_x_12) ;  /* 0x00000000004c0947 */ /* 0x000fea0003800000 */
[----:B-1----:R-:W1:Y:S01]  /*0980*/  S2UR UR6, SR_CgaCtaId ;  /* 0x00000000000679c3 */ /* 0x002e620000008800 */
[----:B------:R-:W-:Y:S01]  /*0990*/  UMOV UR4, 0x3a0 ;  /* 0x000003a000047882 */ /* 0x000fe20000000000 */
[----:B------:R-:W-:Y:S01]  /*09a0*/  UMOV UR5, 0x400 ;  /* 0x0000040000057882 */ /* 0x000fe20000000000 */
[----:B------:R-:W-:Y:S01]  /*09b0*/  USEL UR4, UR4, 0x320, UP3 ;  /* 0x0000032004047887 */ /* 0x000fe20009800000 */
[----:B------:R-:W-:Y:S01]  /*09c0*/  UMOV UR8, 0x1 ;  /* 0x0000000100087882 */ /* 0x000fe20000000000 */
[----:B------:R-:W-:Y:S01]  /*09d0*/  ELECT P0, URZ, PT ;  /* 0x0000000000ff782f */ /* 0x000fe20003800000 */
[----:B------:R-:W-:-:S04]  /*09e0*/  UIADD3 UR8, UPT, UPT, -UR8, 0x100000, URZ ;  /* 0x0010000008087890 */ /* 0x000fc8000fffe1ff */
[----:B------:R-:W-:Y:S02]  /*09f0*/  USHF.L.U32 UR9, UR8, 0xb, URZ ;  /* 0x0000000b08097899 */ /* 0x000fe400080006ff */
[----:B------:R-:W-:Y:S02]  /*0a00*/  USHF.L.U32 UR8, UR8, 0x1, URZ ;  /* 0x0000000108087899 */ /* 0x000fe400080006ff */
[----:B-1----:R-:W-:Y:S02]  /*0a10*/  ULEA UR6, UR6, UR5, 0x18 ;  /* 0x0000000506067291 */ /* 0x002fe4000f8ec0ff */
[----:B------:R-:W-:-:S04]  /*0a20*/  UIADD3 UR4, UPT, UPT, -UR4, 0x100000, URZ ;  /* 0x0010000004047890 */ /* 0x000fc8000fffe1ff */
[----:B------:R-:W-:Y:S02]  /*0a30*/  USHF.L.U32 UR5, UR4, 0xb, URZ ;  /* 0x0000000b04057899 */ /* 0x000fe400080006ff */
[----:B------:R-:W-:Y:S01]  /*0a40*/  USHF.L.U32 UR4, UR4, 0x1, URZ ;  /* 0x0000000104047899 */ /* 0x000fe200080006ff */
[----:B------:R-:W1:Y:S03]  /*0a50*/  FENCE.VIEW.ASYNC.S ;  /* 0x00000000000073c6 */ /* 0x000e660000000000 */
[----:B-1----:R2:W1:Y:S08]  /*0a60*/  SYNCS.EXCH.64 URZ, [UR6+0x90], UR8 ;  /* 0x0000900806ff75b2 */ /* 0x0024700008000100 */
[----:B------:R2:W1:Y:S01]  /*0a70*/  SYNCS.EXCH.64 URZ, [UR6+0xa0], UR4 ;  /* 0x0000a00406ff75b2 */ /* 0x0004620008000100 */
[----:B------:R2:W1:Y:S01]  /*0a80*/  SYNCS.EXCH.64 URZ, [UR6+0x98], UR8 ;  /* 0x0000980806ff75b2 */ /* 0x0004620008000100 */
[----:B------:R2:W1:Y:S02]  /*0a90*/  SYNCS.EXCH.64 URZ, [UR6+0xa8], UR4 ;  /* 0x0000a80406ff75b2 */ /* 0x0004640008000100 */
[----:B--2---:R-:W-:Y:S01]  /*0aa0*/  NOP ;  /* 0x0000000000007918 */ /* 0x004fe20000000000 */
.L_x_12:
        /* <DEDUP_REMOVED lines=26> */
.L_x_13:
[----:B------:R-:W2:Y:S01]  /*0c50*/  SHFL.IDX PT, R2, R64, RZ, 0x1f ;  /* 0x00001fff40027589 */ /* 0x000ea200000e0000 */
[----:B------:R-:W-:Y:S01]  /*0c60*/  NOP ;  /* 0x0000000000007918 */ /* 0x000fe20000000000 */
[----:B--2---:R-:W-:-:S13]  /*0c70*/  ISETP.NE.AND P0, PT, R2, 0x3, PT ;  /* 0x000000030200780c */ /* 0x004fda0003f05270 */
[----:B------:R-:W-:Y:S05]  /*0c80*/  @P0 BRA `(.L_x_14) ;  /* 0x0000000000380947 */ /* 0x000fea0003800000 */
[----:B------:R-:W2:Y:S01]  /*0c90*/  S2UR UR5, SR_CgaCtaId ;  /* 0x00000000000579c3 */ /* 0x000ea20000008800 */
[----:B-1----:R-:W-:Y:S01]  /*0ca0*/  UMOV UR4, 0x400 ;  /* 0x0000040000047882 */ /* 0x002fe20000000000 */
[----:B------:R-:W-:Y:S01]  /*0cb0*/  UMOV UR6, 0x20 ;  /* 0x0000002000067882 */ /* 0x000fe20000000000 */
[----:B------:R-:W-:Y:S01]  /*0cc0*/  ELECT P0, URZ, PT ;  /* 0x0000000000ff782f */ /* 0x000fe20003800000 */
[----:B------:R-:W-:-:S04]  /*0cd0*/  UIADD3 UR6, UPT, UPT, -UR6, 0x100000, URZ ;  /* 0x0010000006067890 */ /* 0x000fc8000fffe1ff */
[----:B------:R-:W-:Y:S02]  /*0ce0*/  USHF.L.U32 UR7, UR6, 0xb, URZ ;  /* 0x0000000b06077899 */ /* 0x000fe400080006ff */
[----:B------:R-:W-:Y:S02]  /*0cf0*/  USHF.L.U32 UR6, UR6, 0x1, URZ ;  /* 0x0000000106067899 */ /* 0x000fe400080006ff */
[----:B--2---:R-:W-:Y:S01]  /*0d00*/  ULEA UR4, UR5, UR4, 0x18 ;  /* 0x0000000405047291 */ /* 0x004fe2000f8ec0ff */
[----:B------:R-:W1:Y:S11]  /*0d10*/  FENCE.VIEW.ASYNC.S ;  /* 0x00000000000073c6 */ /* 0x000e760000000000 */
[----:B-1----:R2:W1:Y:S01]  /*0d20*/  SYNCS.EXCH.64 URZ, [UR4+0xf0], UR6 ;  /* 0x0000f00604ff75b2 */ /* 0x0024620008000100 */
[----:B------:R2:W1:Y:S01]  /*0d30*/  SYNCS.EXCH.64 URZ, [UR4+0x100], UR6 ;  /* 0x0001000604ff75b2 */ /* 0x0004620008000100 */
[----:B------:R2:W1:Y:S01]  /*0d40*/  SYNCS.EXCH.64 URZ, [UR4+0xf8], UR6 ;  /* 0x0000f80604ff75b2 */ /* 0x0004620008000100 */
[----:B------:R2:W1:Y:S02]  /*0d50*/  SYNCS.EXCH.64 URZ, [UR4+0x108], UR6 ;  /* 0x0001080604ff75b2 */ /* 0x0004640008000100 */
[----:B--2---:R-:W-:Y:S01]  /*0d60*/  NOP ;  /* 0x0000000000007918 */ /* 0x004fe20000000000 */
.L_x_14:
[----:B-1----:R-:W1:Y:S01]  /*0d70*/  LDCU UR4, c[0x0][0x36c] ;  /* 0x00006d80ff0477ac */ /* 0x002e620008000800 */
[----:B------:R-:W-:Y:S01]  /*0d80*/  ISETP.NE.OR P3, PT, R0, 0x2, !P3 ;  /* 0x000000020000780c */ /* 0x000fe20005f65670 */
[----:B------:R-:W-:Y:S01]  /*0d90*/  NOP ;  /* 0x0000000000007918 */ /* 0x000fe20000000000 */
[----:B------:R-:W-:Y:S01]  /*0da0*/  LOP3.LUT R0, R75, 0x1f, RZ, 0xc0, !PT ;  /* 0x0000001f4b007812 */ /* 0x000fe200078ec0ff */
[----:B------:R-:W-:Y:S02]  /*0db0*/  UISETP.NE.AND UP4, UPT, UR17, URZ, UPT ;  /* 0x000000ff1100728c */ /* 0x000fe4000bf85270 */
[----:B-1----:R-:W-:-:S09]  /*0dc0*/  UISETP.EQ.U32.AND UP5, UPT, UR4, 0x1, UPT ;  /* 0x000000010400788c */ /* 0x002fd2000bfa2070 */
[----:B------:R-:W-:Y:S05]  /*0dd0*/  BRA.U !UP5, `(.L_x_15) ;  /* 0x000000010d087547 */ /* 0x000fea000b800000 */
[----:B---34-:R-:W-:Y:S01]  /*0de0*/  UCGABAR_ARV ;  /* 0x00000000000079c7 */ /* 0x018fe20008000000 */
[----:B------:R-:W-:Y:S05]  /*0df0*/  BRA `(.L_x_16) ;  /* 0x0000000000047947 */ /* 0x000fea0003800000 */
.L_x_15:
[----:B---34-:R-:W-:Y:S01]  /*0e00*/  NOP ;  /* 0x0000000000007918 */ /* 0x018fe20000000000 */
.L_x_16:
[----:B------:R-:W1:Y:S01]  /*0e10*/  S2UR UR8, SR_CTAID.X ;  /* 0x00000000000879c3 */ /* 0x000e620000002500 */
[----:B------:R-:W-:-:S05]  /*0e20*/  CS2R.32 R66, SR_CgaSize ;  /* 0x0000000000427805 */ /* 0x000fca0000008a00 */
[----:B------:R-:W-:-:S05]  /*0e30*/  IMAD R66, R66, -0xa0, RZ ;  /* 0xffffff6042427824 */ /* 0x000fca00078e02ff */
[----:B------:R-:W-:-:S14]  /*0e40*/  R2UR UR5, R66 ;  /* 0x00000000420572ca */ /* 0x000fdc00000e0000 */
[----:B------:R-:W2:Y:S01]  /*0e50*/  LDCU UR5, c[0x0][UR5+0x2b0] ;  /* 0x00005600050577ac */ /* 0x000ea20008000800 */
[----:B------:R-:W-:-:S05]  /*0e60*/  CS2R.32 R66, SR_CgaSize ;  /* 0x0000000000427805 */ /* 0x000fca0000008a00 */
[----:B------:R-:W-:-:S05]  /*0e70*/  IMAD R66, R66, -0xa0, RZ ;  /* 0xffffff6042427824 */ /* 0x000fca00078e02ff */
[----:B------:R-:W-:-:S14]  /*0e80*/  R2UR UR4, R66 ;  /* 0x00000000420472ca */ /* 0x000fdc00000e0000 */
[----:B------:R-:W3:Y:S01]  /*0e90*/  LDCU UR4, c[0x0][UR4+0x2b4] ;  /* 0x00005680040477ac */ /* 0x000ee20008000800 */
[----:B------:R-:W4:Y:S01]  /*0ea0*/  S2UR UR7, SR_CTAID.Y ;  /* 0x00000000000779c3 */ /* 0x000f220000002600 */
[----:B------:R-:W-:-:S05]  /*0eb0*/  CS2R.32 R66, SR_CgaSize ;  /* 0x0000000000427805 */ /* 0x000fca0000008a00 */
[----:B------:R-:W-:-:S05]  /*0ec0*/  IMAD R66, R66, -0xa0, RZ ;  /* 0xffffff6042427824 */ /* 0x000fca00078e02ff */
[----:B------:R-:W-:-:S14]  /*0ed0*/  R2UR UR9, R66 ;  /* 0x00000000420972ca */ /* 0x000fdc00000e0000 */
[----:B------:R-:W3:Y:S01]  /*0ee0*/  LDCU UR9, c[0x0][UR9+0x2a0] ;  /* 0x00005400090977ac */ /* 0x000ee20008000800 */
[----:B------:R-:W-:-:S05]  /*0ef0*/  CS2R.32 R66, SR_CgaSize ;  /* 0x0000000000427805 */ /* 0x000fca0000008a00 */
[----:B------:R-:W-:-:S05]  /*0f00*/  IMAD R66, R66, -0xa0, RZ ;  /* 0xffffff6042427824 */ /* 0x000fca00078e02ff */
[----:B------:R-:W-:-:S14]  /*0f10*/  R2UR UR10, R66 ;  /* 0x00000000420a72ca */ /* 0x000fdc00000e0000 */
[----:B------:R-:W3:Y:S01]  /*0f20*/  LDCU UR10, c[0x0][UR10+0x2a4] ;  /* 0x000054800a0a77ac */ /* 0x000ee20008000800 */
[----:B------:R-:W3:Y:S01]  /*0f30*/  S2UR UR11, SR_CgaCtaId ;  /* 0x00000000000b79c3 */ /* 0x000ee20000008800 */
[----:B------:R-:W3:Y:S01]  /*0f40*/  LDCU UR21, c[0x0][0xb24] ;  /* 0x00016480ff1577ac */ /* 0x000ee20008000800 */
[----:B------:R-:W3:Y:S01]  /*0f50*/  LDCU UR45, c[0x0][0xb24] ;  /* 0x00016480ff2d77ac */ /* 0x000ee20008000800 */
[----:B-1----:R-:W-:-:S05]  /*0f60*/  I2FP.F32.U32 R3, UR8 ;  /* 0x0000000800037c45 */ /* 0x002fca0008201000 */
[----:B------:R-:W1:Y:S01]  /*0f70*/  S2UR UR36, SR_CTAID.Z ;  /* 0x00000000002479c3 */ /* 0x000e620000002700 */
[----:B------:R-:W1:Y:S01]  /*0f80*/  LDCU UR27, c[0x0][0xb30] ;  /* 0x00016600ff1b77ac */ /* 0x000e620008000800 */
[----:B--2---:R-:W-:Y:S01]  /*0f90*/  FMUL R3, R3, UR5 ;  /* 0x0000000503037c20 */ /* 0x004fe20008400000 */
[----:B------:R-:W-:Y:S01]  /*0fa0*/  UMOV UR16, UR8 ;  /* 0x0000000800107c82 */ /* 0x000fe20008000000 */
[----:B----4-:R-:W-:Y:S01]  /*0fb0*/  I2FP.F32.U32 R2, UR7 ;  /* 0x0000000700027c45 */ /* 0x010fe20008201000 */
[----:B------:R-:W-:-:S03]  /*0fc0*/  UMOV UR20, UR7 ;  /* 0x0000000700147c82 */ /* 0x000fc60008000000 */
[----:B------:R-:W2:Y:S01]  /*0fd0*/  F2I.U32.TRUNC.NTZ R3, R3 ;  /* 0x0000000300037305 */ /* 0x000ea2000020f000 */
[----:B---3--:R-:W-:Y:S01]  /*0fe0*/  UISETP.GE.AND UP2, UPT, UR21, 0x1, UPT ;  /* 0x000000011500788c */ /* 0x008fe2000bf46270 */
[----:B------:R-:W-:Y:S01]  /*0ff0*/  FMUL R2, R2, UR4 ;  /* 0x0000000402027c20 */ /* 0x000fe20008400000 */
[----:B------:R-:W-:-:S05]  /*1000*/  USHF.L.U32 UR28, UR11, 0x9, URZ ;  /* 0x000000090b1c7899 */ /* 0x000fca00080006ff */
[----:B------:R-:W3:Y:S01]  /*1010*/  F2I.U32.TRUNC.NTZ R2, R2 ;  /* 0x0000000200027305 */ /* 0x000ee2000020f000 */
[----:B--2---:R-:W-:Y:S02]  /*1020*/  R2UR UR4, R3 ;  /* 0x00000000030472ca */ /* 0x004fe400000e0000 */
[----:B---3--:R-:W-:Y:S02]  /*1030*/  R2UR UR6, R2 ;  /* 0x00000000020672ca */ /* 0x008fe400000e0000 */
[----:B------:R-:W-:-:S09]  /*1040*/  PRMT R2, RZ, 0x7610, R2 ;  /* 0x00007610ff027816 */ /* 0x000fd20000000002 */
[----:B------:R-:W-:-:S04]  /*1050*/  UIADD3 UR5, UPT, UPT, -UR4, URZ, URZ ;  /* 0x000000ff04057290 */ /* 0x000fc8000fffe1ff */
[----:B------:R-:W-:Y:S02]  /*1060*/  UIMAD UR5, UR9, UR5, UR8 ;  /* 0x00000005090572a4 */ /* 0x000fe4000f8e0208 */
[----:B------:R-:W-:-:S04]  /*1070*/  UIADD3 UR4, UPT, UPT, -UR6, URZ, URZ ;  /* 0x000000ff06047290 */ /* 0x000fc8000fffe1ff */
[----:B------:R-:W-:Y:S01]  /*1080*/  IMAD.U32 R66, RZ, RZ, UR5 ;  /* 0x00000005ff427e24 */ /* 0x000fe2000f8e00ff */
[----:B------:R-:W-:-:S06]  /*1090*/  UIMAD UR4, UR10, UR4, UR7 ;  /* 0x000000040a0472a4 */ /* 0x000fcc000f8e0207 */
[----:B------:R-:W-:Y:S01]  /*10a0*/  IMAD.U32 R65, RZ, RZ, UR4 ;  /* 0x00000004ff417e24 */ /* 0x000fe2000f8e00ff */
[----:B-1----:R-:W-:Y:S06]  /*10b0*/  BRA.U UP4, `(.L_x_17) ;  /* 0x0000000104487547 */ /* 0x002fec000b800000 */
[----:B------:R-:W-:Y:S02]  /*10c0*/  R2UR UR4, R65 ;  /* 0x00000000410472ca */ /* 0x000fe400000e0000 */
[----:B------:R-:W-:-:S11]  /*10d0*/  R2UR UR6, R66 ;  /* 0x00000000420672ca */ /* 0x000fd600000e0000 */
[----:B------:R-:W-:Y:S02]  /*10e0*/  UISETP.NE.AND UP0, UPT, UR4, URZ, UPT ;  /* 0x000000ff0400728c */ /* 0x000fe4000bf05270 */
[----:B------:R-:W-:Y:S02]  /*10f0*/  UISETP.NE.AND UP1, UPT, UR4, 0x1, UPT ;  /* 0x000000010400788c */ /* 0x000fe4000bf25270 */
[----:B------:R-:W-:Y:S02]  /*1100*/  UISETP.EQ.OR UP0, UPT, UR6, URZ, !UP0 ;  /* 0x000000ff0600728c */ /* 0x000fe4000c702670 */
[----:B------:R-:W-:Y:S02]  /*1110*/  USEL UR5, URZ, 0x2, UP1 ;  /* 0x00000002ff057887 */ /* 0x000fe40008800000 */
[----:B------:R-:W-:Y:S02]  /*1120*/  USEL UR8, URZ, 0x1, !UP0 ;  /* 0x00000001ff087887 */ /* 0x000fe4000c000000 */
[----:B------:R-:W-:-:S02]  /*1130*/  UISETP.NE.AND UP0, UPT, UR4, 0x2, UPT ;  /* 0x000000020400788c */ /* 0x000fc4000bf05270 */
[----:B------:R-:W-:Y:S02]  /*1140*/  UISETP.NE.AND UP1, UPT, UR4, 0x3, UPT ;  /* 0x000000030400788c */ /* 0x000fe4000bf25270 */
[----:B------:R-:W-:Y:S02]  /*1150*/  USEL UR4, URZ, 0x4, UP0 ;  /* 0x00000004ff047887 */ /* 0x000fe40008000000 */
[----:B------:R-:W-:Y:S02]  /*1160*/  UISETP.NE.AND UP0, UPT, UR6, URZ, UPT ;  /* 0x000000ff0600728c */ /* 0x000fe4000bf05270 */
[----:B------:R-:W-:Y:S02]  /*1170*/  USEL UR6, URZ, 0x8, UP1 ;  /* 0x00000008ff067887 */ /* 0x000fe40008800000 */
[----:B------:R-:W-:Y:S02]  /*1180*/  USEL UR7, UR5, 0x2, UP0 ;  /* 0x0000000205077887 */ /* 0x000fe40008000000 */
[----:B------:R-:W-:-:S02]  /*1190*/  USEL UR4, UR4, 0x4, UP0 ;  /* 0x0000000404047887 */ /* 0x000fc40008000000 */
[----:B------:R-:W-:Y:S02]  /*11a0*/  USEL UR5, UR6, 0x8, UP0 ;  /* 0x0000000806057887 */ /* 0x000fe40008000000 */
[----:B------:R-:W-:-:S04]  /*11b0*/  UIADD3 UR4, UPT, UPT, UR4, UR7, UR8 ;  /* 0x0000000704047290 */ /* 0x000fc8000fffe008 */
[----:B------:R-:W-:-:S06]  /*11c0*/  UIADD3 UR4, UPT, UPT, UR4, UR5, URZ ;  /* 0x0000000504047290 */ /* 0x000fcc000fffe0ff */
[----:B------:R-:W-:Y:S02]  /*11d0*/  IMAD.U32 R2, RZ, RZ, UR4 ;  /* 0x00000004ff027e24 */ /* 0x000fe4000f8e00ff */
.L_x_17:
[----:B------:R-:W-:Y:S05]  /*11e0*/  BRA.U !UP2, `(.L_x_18) ;  /* 0x000000010ad47547 */ /* 0x000fea000b800000 */
[----:B------:R-:W1:Y:S01]  /*11f0*/  LDCU.128 UR12, c[0x0][0xb10] ;  /* 0x00016200ff0c77ac */ /* 0x000e620008000c00 */
[----:B------:R-:W2:Y:S01]  /*1200*/  LDCU UR6, c[0x0][0x370] ;  /* 0x00006e00ff0677ac */ /* 0x000ea20008000800 */
[----:B------:R-:W3:Y:S01]  /*1210*/  LDCU UR5, c[0x0][0x374] ;  /* 0x00006e80ff0577ac */ /* 0x000ee20008000800 */
[----:B------:R-:W4:Y:S01]  /*1220*/  LDCU UR26, c[0x0][0xb0c] ;  /* 0x00016180ff1a77ac */ /* 0x000f220008000800 */
[----:B------:R-:W4:Y:S01]  /*1230*/  LDCU UR4, c[0x0][0xb20] ;  /* 0x00016400ff0477ac */ /* 0x000f220008000800 */
[----:B------:R-:W4:Y:S01]  /*1240*/  LDCU.64 UR8, c[0x0][0xb28] ;  /* 0x00016500ff0877ac */ /* 0x000f220008000a00 */
[----:B-1----:R-:W-:Y:S02]  /*1250*/  UISETP.NE.AND UP0, UPT, UR14, 0x1, UPT ;  /* 0x000000010e00788c */ /* 0x002fe4000bf05270 */
[----:B---3--:R-:W-:Y:S02]  /*1260*/  UIMAD.WIDE.U32 UR10, UR5, UR15, URZ ;  /* 0x0000000f050a72a5 */ /* 0x008fe4000f8e00ff */
[----:B--2---:R-:W-:-:S02]  /*1270*/  UIMAD.WIDE.U32 UR22, UR6, UR12, URZ ;  /* 0x0000000c061672a5 */ /* 0x004fc4000f8e00ff */
[----:B----4-:R-:W-:Y:S02]  /*1280*/  UISETP.NE.AND UP1, UPT, UR26, 0x1, UPT ;  /* 0x000000011a00788c */ /* 0x010fe4000bf25270 */
[----:B------:R-:W-:Y:S01]  /*1290*/  UISETP.NE.AND UP2, UPT, UR21, 0x1, UPT ;  /* 0x000000011500788c */ /* 0x000fe2000bf45270 */
[----:B------:R-:W-:Y:S02]  /*12a0*/  UMOV UR10, UR11 ;  /* 0x0000000b000a7c82 */ /* 0x000fe40008000000 */
[----:B------:R-:W-:Y:S01]  /*12b0*/  UMOV UR22, UR23 ;  /* 0x0000001700167c82 */ /* 0x000fe20008000000 */
[----:B------:R-:W-:Y:S02]  /*12c0*/  @UP0 USHF.R.U32.HI UR5, URZ, UR4, UR10 ;  /* 0x00000004ff050299 */ /* 0x000fe4000801160a */
[----:B------:R-:W-:Y:S02]  /*12d0*/  UIMAD.WIDE.U32 UR24, UR20, UR15, URZ ;  /* 0x0000000f141872a5 */ /* 0x000fe4000f8e00ff */
[----:B------:R-:W-:-:S02]  /*12e0*/  UIMAD.WIDE.U32 UR10, UR5, UR8, URZ ;  /* 0x00000008050a72a5 */ /* 0x000fc4000f8e00ff */
[----:B------:R-:W-:Y:S02]  /*12f0*/  @UP1 USHF.R.U32.HI UR6, URZ, UR13, UR22 ;  /* 0x0000000dff061299 */ /* 0x000fe40008011616 */
[----:B------:R-:W-:Y:S02]  /*1300*/  UIMAD.WIDE.U32 UR18, UR16, UR12, URZ ;  /* 0x0000000c101272a5 */ /* 0x000fe4000f8e00ff */
[----:B------:R-:W-:Y:S01]  /*1310*/  UIMAD.WIDE.U32 UR22, UR6, UR8, URZ ;  /* 0x00000008061672a5 */ /* 0x000fe2000f8e00ff */
[----:B------:R-:W-:Y:S01]  /*1320*/  UMOV UR24, UR25 ;  /* 0x0000001900187c82 */ /* 0x000fe20008000000 */
[----:B------:R-:W-:Y:S01]  /*1330*/  UMOV UR10, UR11 ;  /* 0x0000000b000a7c82 */ /* 0x000fe20008000000 */
[----:B------:R-:W-:Y:S02]  /*1340*/  USHF.R.U32.HI UR24, URZ, UR4, UR24 ;  /* 0x00000004ff187299 */ /* 0x000fe40008011618 */
[----:B------:R-:W-:Y:S02]  /*1350*/  @UP2 USHF.R.U32.HI UR5, URZ, UR9, UR10 ;  /* 0x00000009ff052299 */ /* 0x000fe4000801160a */
[----:B------:R-:W-:Y:S01]  /*1360*/  UMOV UR7, UR23 ;  /* 0x0000001700077c82 */ /* 0x000fe20008000000 */
[----:B------:R-:W-:Y:S01]  /*1370*/  UMOV UR18, UR19 ;  /* 0x0000001300127c82 */ /* 0x000fe20008000000 */
[----:B------:R-:W-:-:S02]  /*1380*/  @UP2 USHF.R.U32.HI UR6, URZ, UR9, UR7 ;  /* 0x00000009ff062299 */ /* 0x000fc40008011607 */
[----:B------:R-:W-:Y:S02]  /*1390*/  USHF.R.U32.HI UR18, URZ, UR13, UR18 ;  /* 0x0000000dff127299 */ /* 0x000fe40008011612 */
[----:B------:R-:W-:Y:S02]  /*13a0*/  USEL UR4, UR20, UR24, !UP0 ;  /* 0x0000001814047287 */ /* 0x000fe4000c000000 */
[----:B------:R-:W-:Y:S02]  /*13b0*/  UIMAD UR7, UR5, UR21, URZ ;  /* 0x00000015050772a4 */ /* 0x000fe4000f8e02ff */
[----:B------:R-:W-:Y:S02]  /*13c0*/  USEL UR5, UR16, UR18, !UP1 ;  /* 0x0000001210057287 */ /* 0x000fe4000c800000 */
[----:B------:R-:W-:Y:S02]  /*13d0*/  UIMAD UR12, UR6, UR21, URZ ;  /* 0x00000015060c72a4 */ /* 0x000fe4000f8e02ff */
[----:B------:R-:W-:-:S02]  /*13e0*/  UISETP.GE.AND UP0, UPT, UR4, UR7, UPT ;  /* 0x000000070400728c */ /* 0x000fc4000bf06270 */
[----:B------:R-:W-:Y:S02]  /*13f0*/  UIMAD.WIDE.U32 UR10, UR4, UR8, URZ ;  /* 0x00000008040a72a5 */ /* 0x000fe4000f8e00ff */
[----:B------:R-:W-:Y:S02]  /*1400*/  UISETP.GE.OR UP0, UPT, UR5, UR12, UP0 ;  /* 0x0000000c0500728c */ /* 0x000fe40008706670 */
[----:B------:R-:W-:Y:S02]  /*1410*/  UIMAD.WIDE.U32 UR12, UR5, UR8, URZ ;  /* 0x00000008050c72a5 */ /* 0x000fe4000f8e00ff */
[----:B------:R-:W-:Y:S01]  /*1420*/  UIADD3 UR10, UPT, UPT, -UR4, URZ, URZ ;  /* 0x000000ff040a7290 */ /* 0x000fe2000fffe1ff */
[----:B------:R-:W-:Y:S01]  /*1430*/  UMOV UR8, UR11 ;  /* 0x0000000b00087c82 */ /* 0x000fe20008000000 */
[----:B------:R-:W-:Y:S02]  /*1440*/  UIADD3 UR11, UPT, UPT, -UR5, URZ, URZ ;  /* 0x000000ff050b7290 */ /* 0x000fe4000fffe1ff */
[----:B------:R-:W-:-:S03]  /*1450*/  USHF.R.U32.HI UR8, URZ, UR9, UR8 ;  /* 0x00000009ff087299 */ /* 0x000fc60008011608 */
[----:B------:R-:W-:Y:S01]  /*1460*/  @!UP0 UMOV UR7, UR13 ;  /* 0x0000000d00078c82 */ /* 0x000fe20008000000 */
[----:B------:R-:W-:Y:S02]  /*1470*/  UIMAD UR20, UR14, UR10, UR20 ;  /* 0x0000000a0e1472a4 */ /* 0x000fe4000f8e0214 */
[----:B------:R-:W-:Y:S02]  /*1480*/  USEL UR8, UR4, UR8, !UP2 ;  /* 0x0000000804087287 */ /* 0x000fe4000d000000 */
[----:B------:R-:W-:Y:S02]  /*1490*/  @!UP0 USHF.R.U32.HI UR7, URZ, UR9, UR7 ;  /* 0x00000009ff078299 */ /* 0x000fe40008011607 */
[----:B------:R-:W-:Y:S02]  /*14a0*/  UIADD3 UR9, UPT, UPT, -UR8, URZ, URZ ;  /* 0x000000ff08097290 */ /* 0x000fe4000fffe1ff */
[----:B------:R-:W-:Y:S02]  /*14b0*/  @!UP0 USEL UR7, UR5, UR7, !UP2 ;  /* 0x0000000705078287 */ /* 0x000fe4000d000000 */
[----:B------:R-:W-:-:S02]  /*14c0*/  UIMAD UR9, UR21, UR9, UR4 ;  /* 0x00000009150972a4 */ /* 0x000fc4000f8e0204 */
[----:B------:R-:W-:Y:S02]  /*14d0*/  @!UP0 UIADD3 UR8, UPT, UPT, UR8, -UR7, URZ ;  /* 0x8000000708088290 */ /* 0x000fe4000fffe0ff */
[----:B------:R-:W-:Y:S02]  /*14e0*/  @!UP0 UIMAD UR6, UR9, UR6, UR7 ;  /* 0x00000006090682a4 */ /* 0x000fe4000f8e0207 */
[----:B------:R-:W-:Y:S02]  /*14f0*/  @!UP0 UIMAD UR4, UR8, UR21, UR5 ;  /* 0x00000015080482a4 */ /* 0x000fe4000f8e0205 */
[----:B------:R-:W-:Y:S02]  /*1500*/  UIMAD UR16, UR26, UR11, UR16 ;  /* 0x0000000b1a1072a4 */ /* 0x000fe4000f8e0210 */
[----:B------:R-:W-:Y:S01]  /*1510*/  UIMAD UR20, UR4, UR14, UR20 ;  /* 0x0000000e041472a4 */ /* 0x000fe2000f8e0214 */
[----:B------:R-:W-:Y:S02]  /*1520*/  @!UP0 UMOV UR5, UR6 ;  /* 0x0000000600058c82 */ /* 0x000fe40008000000 */
[----:B------:R-:W-:-:S12]  /*1530*/  UIMAD UR16, UR5, UR26, UR16 ;  /* 0x0000001a051072a4 */ /* 0x000fd8000f8e0210 */
.L_x_18:
[----:B------:R-:W-:Y:S02]  /*1540*/  UISETP.NE.AND UP0, UPT, UR27, 0x1, UPT ;  /* 0x000000011b00788c */ /* 0x000fe4000bf05270 */
[----:B------:R-:W-:Y:S02]  /*1550*/  UISETP.NE.AND UP1, UPT, UR17, 0x2, UPT ;  /* 0x000000021100788c */ /* 0x000fe4000bf25270 */
[----:B------:R-:W-:-:S05]  /*1560*/  ULOP3.LUT UR28, UR28, 0x600, URZ, 0xc0, !UPT ;  /* 0x000006001c1c7892 */ /* 0x000fca000f8ec0ff */
[----:B------:R-:W-:Y:S07]  /*1570*/  BRA.U UP0, `(.L_x_19) ;  /* 0x0000000100447547 */ /* 0x000fee000b800000 */
[----:B------:R-:W1:Y:S01]  /*1580*/  LDCU.128 UR8, c[0x0][0xb10] ;  /* 0x00016200ff0877ac */ /* 0x000e620008000c00 */
[----:B------:R-:W2:Y:S01]  /*1590*/  LDCU UR12, c[0x0][0xb0c] ;  /* 0x00016180ff0c77ac */ /* 0x000ea20008000800 */
[----:B------:R-:W3:Y:S01]  /*15a0*/  LDCU UR13, c[0x0][0xb20] ;  /* 0x00016400ff0d77ac */ /* 0x000ee20008000800 */
[----:B-1----:R-:W-:Y:S02]  /*15b0*/  UIMAD.WIDE.U32 UR6, UR16, UR8, URZ ;  /* 0x00000008100672a5 */ /* 0x002fe4000f8e00ff */
[----:B------:R-:W-:Y:S02]  /*15c0*/  UIMAD.WIDE.U32 UR4, UR20, UR11, URZ ;  /* 0x0000000b140472a5 */ /* 0x000fe4000f8e00ff */
[----:B--2---:R-:W-:Y:S02]  /*15d0*/  UISETP.NE.AND UP2, UPT, UR12, 0x1, UPT ;  /* 0x000000010c00788c */ /* 0x004fe4000bf45270 */
[----:B------:R-:W-:Y:S01]  /*15e0*/  UISETP.NE.AND UP0, UPT, UR10, 0x1, UPT ;  /* 0x000000010a00788c */ /* 0x000fe2000bf05270 */
[----:B------:R-:W-:-:S02]  /*15f0*/  UMOV UR6, UR7 ;  /* 0x0000000700067c82 */ /* 0x000fc40008000000 */
[----:B------:R-:W-:Y:S01]  /*1600*/  UMOV UR4, UR5 ;  /* 0x0000000500047c82 */ /* 0x000fe20008000000 */
[----:B------:R-:W-:Y:S02]  /*1610*/  USHF.R.U32.HI UR6, URZ, UR9, UR6 ;  /* 0x00000009ff067299 */ /* 0x000fe40008011606 */
[----:B---3--:R-:W-:Y:S02]  /*1620*/  USHF.R.U32.HI UR4, URZ, UR13, UR4 ;  /* 0x0000000dff047299 */ /* 0x008fe40008011604 */
[----:B------:R-:W-:Y:S02]  /*1630*/  USEL UR5, UR16, UR6, !UP2 ;  /* 0x0000000610057287 */ /* 0x000fe4000d000000 */
[----:B------:R-:W-:-:S04]  /*1640*/  USEL UR4, UR20, UR4, !UP0 ;  /* 0x0000000414047287 */ /* 0x000fc8000c000000 */
[----:B------:R-:W-:Y:S02]  /*1650*/  UIADD3 UR6, UPT, UPT, UR5, -UR4, URZ ;  /* 0x8000000405067290 */ /* 0x000fe4000fffe0ff */
[----:B------:R-:W-:Y:S02]  /*1660*/  UIADD3 UR4, UPT, UPT, -UR5, UR4, URZ ;  /* 0x0000000405047290 */ /* 0x000fe4000fffe1ff */
[----:B------:R-:W-:Y:S02]  /*1670*/  UIMAD UR20, UR6, UR10, UR20 ;  /* 0x0000000a061472a4 */ /* 0x000fe4000f8e0214 */
[----:B------:R-:W-:-:S12]  /*1680*/  UIMAD UR16, UR4, UR12, UR16 ;  /* 0x0000000c041072a4 */ /* 0x000fd8000f8e0210 */
.L_x_19:
[----:B------:R-:W-:Y:S05]  /*1690*/  BRA.U !UP5, `(.L_x_20) ;  /* 0x000000010d0c7547 */ /* 0x000fea000b800000 */
[----:B------:R-:W-:Y:S01]  /*16a0*/  UCGABAR_WAIT ;  /* 0x0000000000007dc7 */ /* 0x000fe20008000000 */
[----:B------:R-:W-:Y:S01]  /*16b0*/  CCTL.IVALL ;  /* 0x00000000ff00798f */ /* 0x000fe20002000000 */
[----:B------:R-:W-:Y:S05]  /*16c0*/  BRA `(.L_x_21) ;  /* 0x0000000000047947 */ /* 0x000fea0003800000 */
.L_x_20:
[----:B------:R-:W-:Y:S06]  /*16d0*/  BAR.SYNC.DEFER_BLOCKING 0x0 ;  /* 0x0000000000007b1d */ /* 0x000fec0000010000 */
.L_x_21:
[----:B------:R-:W-:Y:S05]  /*16e0*/  BRA.U UP1, `(.L_x_22) ;  /* 0x0000001101c47547 */ /* 0x000fea000b800000 */
[----:B------:R-:W1:Y:S01]  /*16f0*/  LDCU UR6, c[0x0][0x38c] ;  /* 0x00007180ff0677ac */ /* 0x000e620008000800 */
[----:B------:R-:W2:Y:S01]  /*1700*/  S2UR UR8, SR_CgaCtaId ;  /* 0x00000000000879c3 */ /* 0x000ea20000008800 */
[----:B------:R-:W-:Y:S01]  /*1710*/  PLOP3.LUT P1, PT, PT, PT, UP3, 0x80, 0x8 ;  /* 0x000000000008781c */ /* 0x000fe20003f2f038 */
[----:B------:R-:W-:Y:S01]  /*1720*/  IMAD.MOV.U32 R12, RZ, RZ, 0x1 ;  /* 0x00000001ff0c7424 */ /* 0x000fe200078e00ff */
[----:B------:R-:W-:Y:S01]  /*1730*/  UMOV UR7, 0x400 ;  /* 0x0000040000077882 */ /* 0x000fe20000000000 */
[----:B------:R-:W-:Y:S01]  /*1740*/  UISETP.NE.AND UP1, UPT, UR17, URZ, UPT ;  /* 0x000000ff1100728c */ /* 0x000fe2000bf25270 */
[----:B------:R-:W-:Y:S02]  /*1750*/  ISETP.EQ.OR P2, PT, R0, RZ, P3 ;  /* 0x000000ff0000720c */ /* 0x000fe40001f42670 */
[----:B------:R-:W-:Y:S02]  /*1760*/  CS2R R10, SRZ ;  /* 0x00000000000a7805 */ /* 0x000fe4000001ff00 */
[----:B------:R-:W-:Y:S01]  /*1770*/  PLOP3.LUT P1, PT, P1, PT, PT, 0x8, 0x80 ;  /* 0x000000000080781c */ /* 0x000fe20000f2e170 */
[----:B------:R-:W-:Y:S01]  /*1780*/  IMAD.MOV.U32 R9, RZ, RZ, RZ ;  /* 0x000000ffff097224 */ /* 0x000fe200078e00ff */
[----:B------:R-:W3:Y:S01]  /*1790*/  LDCU UR40, c[0x0][0x370] ;  /* 0x00006e00ff2877ac */ /* 0x000ee20008000800 */
[----:B------:R-:W-:Y:S01]  /*17a0*/  IMAD.MOV.U32 R8, RZ, RZ, 0x1 ;  /* 0x00000001ff087424 */ /* 0x000fe200078e00ff */
[----:B------:R-:W4:Y:S01]  /*17b0*/  LDCU.64 UR26, c[0x0][0x348] ;  /* 0x00006900ff1a77ac */ /* 0x000f220008000a00 */
[----:B-1----:R-:W-:-:S02]  /*17c0*/  UIADD3 UR5, UPT, UPT, UR6, 0x1f, URZ ;  /* 0x0000001f06057890 */ /* 0x002fc4000fffe0ff */
[----:B------:R-:W-:Y:S02]  /*17d0*/  USHF.R.U32.HI UR44, URZ, 0x5, UR28 ;  /* 0x00000005ff2c7899 */ /* 0x000fe4000801161c */
[----:B------:R-:W-:Y:S02]  /*17e0*/  USHF.R.S32.HI UR4, URZ, 0x1f, UR5 ;  /* 0x0000001fff047899 */ /* 0x000fe40008011405 */
[----:B------:R-:W-:Y:S02]  /*17f0*/  UIADD3 UR46, UPT, UPT, UR6, 0x3e, URZ ;  /* 0x0000003e062e7890 */ /* 0x000fe4000fffe0ff */
[----:B------:R-:W-:Y:S02]  /*1800*/  ULEA.HI UR4, UR4, UR5, URZ, 0x5 ;  /* 0x0000000504047291 */ /* 0x000fe4000f8f28ff */
[----:B------:R-:W-:Y:S02]  /*1810*/  UIADD3 UR5, UPT, UPT, UR6, -0x1, URZ ;  /* 0xffffffff06057890 */ /* 0x000fe4000fffe0ff */
[----:B------:R-:W-:-:S02]  /*1820*/  USHF.R.S32.HI UR42, URZ, 0x5, UR4 ;  /* 0x00000005ff2a7899 */ /* 0x000fc40008011404 */
[----:B------:R-:W-:Y:S02]  /*1830*/  UISETP.GE.U32.AND UP2, UPT, UR5, -0x3f, UPT ;  /* 0xffffffc10500788c */ /* 0x000fe4000bf46070 */
[----:B------:R-:W-:Y:S02]  /*1840*/  UISETP.LT.U32.AND UP0, UPT, UR42, 0x4, UPT ;  /* 0x000000042a00788c */ /* 0x000fe4000bf01070 */
[----:B--2---:R-:W-:Y:S02]  /*1850*/  ULEA UR7, UR8, UR7, 0x18 ;  /* 0x0000000708077291 */ /* 0x004fe4000f8ec0ff */
[----:B------:R-:W-:Y:S02]  /*1860*/  USEL UR41, UR42, 0x4, UP0 ;  /* 0x000000042a297887 */ /* 0x000fe40008000000 */
[----:B------:R-:W-:Y:S02]  /*1870*/  ULEA UR29, UR28, UR7, 0x2 ;  /* 0x000000071c1d7291 */ /* 0x000fe4000f8e10ff */
[----:B------:R-:W-:-:S02]  /*1880*/  UIADD3 UR21, UPT, UPT, UR41, -0x1, URZ ;  /* 0xffffffff29157890 */ /* 0x000fc4000fffe0ff */
[----:B------:R-:W-:Y:S01]  /*1890*/  @UP2 UIADD3 UR21, UPT, UPT, UR41, URZ, URZ ;  /* 0x000000ff29152290 */ /* 0x000fe2000fffe0ff */
[----:B------:R-:W1:Y:S01]  /*18a0*/  LDCU UR39, c[0x0][0x374] ;  /* 0x00006e80ff2777ac */ /* 0x000e620008000800 */
[----:B------:R-:W-:Y:S02]  /*18b0*/  USEL UR24, UR53, 0x2, UP1 ;  /* 0x0000000235187887 */ /* 0x000fe40008800000 */
[----:B------:R-:W-:Y:S02]  /*18c0*/  UIADD3 UR29, UPT, UPT, UR29, 0x8800, URZ ;  /* 0x000088001d1d7890 */ /* 0x000fe4000fffe0ff */
[----:B------:R-:W-:Y:S02]  /*18d0*/  UIADD3 UR43, UPT, UPT, UR42, -UR41, URZ ;  /* 0x800000292a2b7290 */ /* 0x000fe4000fffe0ff */
[----:B------:R-:W-:Y:S01]  /*18e0*/  UIADD3 UR21, UPT, UPT, UR21, 0x1, URZ ;  /* 0x0000000115157890 */ /* 0x000fe2000fffe0ff */
[----:B---34-:R-:W-:-:S11]  /*18f0*/  UMOV UR5, URZ ;  /* 0x000000ff00057c82 */ /* 0x018fd60008000000 */
.L_x_42:
[----:B------:R-:W2:Y:S02]  /*1900*/  S2UR UR4, SR_CgaCtaId ;  /* 0x00000000000479c3 */ /* 0x000ea40000008800 */
[----:B--2---:R-:W-:-:S09]  /*1910*/  UISETP.NE.AND UP0, UPT, UR4, URZ, UPT ;  /* 0x000000ff0400728c */ /* 0x004fd2000bf05270 */
[----:B-1----:R-:W-:Y:S05]  /*1920*/  BRA.U UP0, `(.L_x_23) ;  /* 0x0000000100287547 */ /* 0x002fea000b800000 */
[----:B------:R-:W-:Y:S02]  /*1930*/  LEA R0, R9, UR7, 0x3 ;  /* 0x0000000709007c11 */ /* 0x000fe4000f8e18ff */
[----:B------:R-:W-:-:S04]  /*1940*/  SHF.L.U32 R3, R8, 0x1f, RZ ;  /* 0x0000001f08037819 */ /* 0x000fc800000006ff */
[----:B------:R-:W2:Y:S02]  /*1950*/  SYNCS.PHASECHK.TRANS64.TRYWAIT P0, [R0+URZ+0x100], R3 ;  /* 0x00010003000075a7 */ /* 0x000ea400080011ff */
[----:B--2---:R-:W-:Y:S05]  /*1960*/  @!P0 BRA `(.L_x_24) ;  /* 0x0000009c00788947 */ /* 0x004fea0003800000 */
.L_x_174:
[----:B------:R3:W-:Y:S01]  /*1970*/  SYNCS.ARRIVE.TRANS64.A1T0 RZ, [R0+URZ+0xf0], RZ ;  /* 0x0000f0ff00ff79a7 */ /* 0x0007e200081000ff */
[----:B------:R-:W-:-:S05]  /*1980*/  VIADD R9, R9, 0x1 ;  /* 0x0000000109097836 */ /* 0x000fca0000000000 */
[----:B------:R-:W-:-:S04]  /*1990*/  ISETP.NE.AND P0, PT, R9, 0x2, PT ;  /* 0x000000020900780c */ /* 0x000fc80003f05270 */
[----:B--2---:R-:W-:Y:S02]  /*19a0*/  SEL R3, RZ, 0x1, P0 ;  /* 0x00000001ff037807 */ /* 0x004fe40000000000 */
[----:B------:R-:W-:Y:S02]  /*19b0*/  SEL R9, R9, RZ, P0 ;  /* 0x000000ff09097207 */ /* 0x000fe40000000000 */
[----:B------:R-:W-:-:S07]  /*19c0*/  LOP3.LUT R8, R8, R3, RZ, 0x3c, !PT ;  /* 0x0000000308087212 */ /* 0x000fce00078e3cff */
.L_x_23:
[----:B------:R-:W-:Y:S01]  /*19d0*/  ULEA UR4, UR5, UR7, 0x3 ;  /* 0x0000000705047291 */ /* 0x000fe2000f8e18ff */
[----:B---3--:R-:W-:Y:S01]  /*19e0*/  SHF.L.U32 R0, R12, 0x1f, RZ ;  /* 0x0000001f0c007819 */ /* 0x008fe200000006ff */
[----:B------:R-:W-:Y:S02]  /*19f0*/  UISETP.GE.U32.AND UP0, UPT, UR46, 0x3f, UPT ;  /* 0x0000003f2e00788c */ /* 0x000fe4000bf06070 */
[----:B------:R-:W-:Y:S02]  /*1a00*/  USHF.L.U32 UR11, UR20, 0x8, URZ ;  /* 0x00000008140b7899 */ /* 0x000fe400080006ff */
[----:B------:R-:W-:Y:S01]  /*1a10*/  ULEA UR35, UR16, UR44, 0x6 ;  /* 0x0000002c10237291 */ /* 0x000fe2000f8e30ff */
[----:B------:R-:W-:Y:S02]  /*1a20*/  UMOV UR13, URZ ;  /* 0x000000ff000d7c82 */ /* 0x000fe40008000000 */
[----:B------:R2:W3:Y:S02]  /*1a30*/  SYNCS.PHASECHK.TRANS64.TRYWAIT P0, [UR4+0x20], R0 ;  /* 0x00002000ff0075a7 */ /* 0x0004e40008001104 */
[----:B------:R-:W-:Y:S07]  /*1a40*/  BRA.U !UP0, `(.L_x_25) ;  /* 0x0000000108c07547 */ /* 0x000fee000b800000 */
[----:B------:R-:W-:Y:S01]  /*1a50*/  UMOV UR6, URZ ;  /* 0x000000ff00067c82 */ /* 0x000fe20008000000 */
[----:B------:R-:W-:-:S05]  /*1a60*/  UMOV UR4, UR5 ;  /* 0x0000000500047c82 */ /* 0x000fca0008000000 */
.L_x_31:
[----:B------:R-:W-:Y:S01]  /*1a70*/  ULEA UR33, UR4, UR7, 0x3 ;  /* 0x0000000704217291 */ /* 0x000fe2000f8e18ff */
[----:B---3--:R-:W-:Y:S01]  /*1a80*/  @!P3 MOV R2, 0xa000 ;  /* 0x0000a0000002b802 */ /* 0x008fe20000000f00 */
[----:B-1-3--:R-:W-:Y:S10]  /*1a90*/  @P0 BRA `(.L_x_26) ;  /* 0x00000000000c0947 */ /* 0x00aff40003800000 */
[----:B------:R-:W-:-:S04]  /*1aa0*/  SHF.L.U32 R3, R12, 0x1f, RZ ;  /* 0x0000001f0c037819 */ /* 0x000fc800000006ff */
[----:B------:R-:W3:Y:S02]  /*1ab0*/  SYNCS.PHASECHK.TRANS64.TRYWAIT P0, [UR33+0x20], R3 ;  /* 0x00002003ff0075a7 */ /* 0x000ee40008001121 */
[----:B---3--:R-:W-:Y:S05]  /*1ac0*/  @!P0 BRA `(.L_x_27) ;  /* 0x0000009c00348947 */ /* 0x008fea0003800000 */
.L_x_26:
[----:B------:R3:W-:Y:S01]  /*1ad0*/  @!P3 SYNCS.ARRIVE.TRANS64 RZ, [UR33], R2 ;  /* 0x00000002ffffb9a7 */ /* 0x0007e20008000021 */
[----:B------:R-:W-:-:S04]  /*1ae0*/  ULOP3.LUT UR5, UR24, 0x2, URZ, 0xfc, !UPT ;  /* 0x0000000218057892 */ /* 0x000fc8000f8efcff */
[----:B------:R-:W-:-:S09]  /*1af0*/  UISETP.NE.AND UP0, UPT, UR5, 0x2, UPT ;  /* 0x000000020500788c */ /* 0x000fd2000bf05270 */
[----:B------:R-:W-:Y:S05]  /*1b00*/  BRA.U UP0, `(.L_x_28) ;  /* 0x0000000100047547 */ /* 0x000fea000b800000 */
[----:B-1----:R-:W-:Y:S05]  /*1b10*/  BPT.TRAP 0x1 ;  /* 0x000000040000795c */ /* 0x002fea0000300000 */
.L_x_28:
[----:B------:R-:W-:Y:S04]  /*1b20*/  BSSY.RECONVERGENT B0, `(.L_x_29) ;  /* 0x0000003000007945 */ /* 0x000fe80003800200 */
[----:B------:R-:W-:Y:S05]  /*1b30*/  @P2 BRA `(.L_x_30) ;  /* 0x0000000000042947 */ /* 0x000fea0003800000 */
[----:B-1----:R-:W-:Y:S05]  /*1b40*/  BPT.TRAP 0x1 ;  /* 0x000000040000795c */ /* 0x002fea0000300000 */
.L_x_30:
[----:B-1----:R-:W-:Y:S05]  /*1b50*/  BSYNC.RECONVERGENT B0 ;  /* 0x0000000000007941 */ /* 0x002fea0003800200 */
.L_x_29:
[----:B------:R-:W-:Y:S02]  /*1b60*/  UIADD3 UR5, UPT, UPT, UR4, 0x1, URZ ;  /* 0x0000000104057890 */ /* 0x000fe4000fffe0ff */
[----:B------:R-:W-:Y:S02]  /*1b70*/  UIADD3 UR16, UP1, UPT, UR26, 0x80, URZ ;  /* 0x000000801a107890 */ /* 0x000fe4000ff3e0ff */
[----:B------:R-:W-:Y:S02]  /*1b80*/  UISETP.NE.AND UP0, UPT, UR5, 0x4, UPT ;  /* 0x000000040500788c */ /* 0x000fe4000bf05270 */
[----:B------:R-:W-:Y:S02]  /*1b90*/  USHF.L.U32 UR34, UR6, 0x5, URZ ;  /* 0x0000000506227899 */ /* 0x000fe400080006ff */
[----:B------:R-:W-:Y:S02]  /*1ba0*/  USEL UR9, URZ, 0x1, UP0 ;  /* 0x00000001ff097887 */ /* 0x000fe40008000000 */
[----:B------:R-:W-:-:S02]  /*1bb0*/  USEL UR5, UR5, URZ, UP0 ;  /* 0x000000ff05057287 */ /* 0x000fc40008000000 */
[----:B------:R-:W-:Y:S02]  /*1bc0*/  UIADD3 UR14, UP0, UPT, UR26, 0x180, URZ ;  /* 0x000001801a0e7890 */ /* 0x000fe4000ff1e0ff */
[----:B------:R-:W-:Y:S01]  /*1bd0*/  ULEA UR8, UR5, UR7, 0x3 ;  /* 0x0000000705087291 */ /* 0x000fe2000f8e18ff */
[----:B------:R-:W-:Y:S01]  /*1be0*/  LOP3.LUT R12, R12, UR9, RZ, 0x3c, !PT ;  /* 0x000000090c0c7c12 */ /* 0x000fe2000f8e3cff */
[----:B------:R-:W-:Y:S02]  /*1bf0*/  ULEA UR9, UR4, UR28, 0xb ;  /* 0x0000001c04097291 */ /* 0x000fe4000f8e58ff */
[----:B------:R-:W-:Y:S01]  /*1c00*/  UIADD3.X UR17, UPT, UPT, URZ, UR27, URZ, UP1, !UPT ;  /* 0x0000001bff117290 */ /* 0x000fe20008ffe4ff */
[----:B--2---:R-:W-:Y:S01]  /*1c10*/  SHF.L.U32 R0, R12, 0x1f, RZ ;  /* 0x0000001f0c007819 */ /* 0x004fe200000006ff */
[----:B------:R-:W-:Y:S02]  /*1c20*/  ULEA UR9, UR9, UR7, 0x2 ;  /* 0x0000000709097291 */ /* 0x000fe4000f8e10ff */
[----:B------:R-:W-:Y:S01]  /*1c30*/  UIADD3.X UR15, UPT, UPT, URZ, UR27, URZ, UP0, !UPT ;  /* 0x0000001bff0f7290 */ /* 0x000fe200087fe4ff */
[----:B------:R4:W1:Y:S01]  /*1c40*/  SYNCS.PHASECHK.TRANS64.TRYWAIT P0, [UR8+0x20], R0 ;  /* 0x00002000ff0075a7 */ /* 0x0008620008001108 */
[----:B------:R-:W-:-:S02]  /*1c50*/  ULEA UR8, UR4, UR7, 0xf ;  /* 0x0000000704087291 */ /* 0x000fc4000f8e78ff */
[----:B------:R-:W-:Y:S02]  /*1c60*/  UIADD3 UR32, UPT, UPT, UR9, 0x8800, URZ ;  /* 0x0000880009207890 */ /* 0x000fe4000fffe0ff */
[----:B------:R-:W-:Y:S01]  /*1c70*/  UIADD3 UR8, UPT, UPT, UR8, 0x10800, URZ ;  /* 0x0001080008087890 */ /* 0x000fe2000fffe0ff */
[----:B------:R-:W-:Y:S01]  /*1c80*/  UMOV UR13, 0xf0000 ;  /* 0x000f0000000d7882 */ /* 0x000fe20000000000 */
[----:B------:R-:W-:Y:S01]  /*1c90*/  UMOV UR18, 0x0 ;  /* 0x0000000000127882 */ /* 0x000fe20000000000 */
[----:B------:R-:W-:Y:S01]  /*1ca0*/  UMOV UR19, 0x10000000 ;  /* 0x1000000000137882 */ /* 0x000fe20000000000 */
[----:B------:R-:W-:Y:S01]  /*1cb0*/  UMOV UR12, UR36 ;  /* 0x00000024000c7c82 */ /* 0x000fe20008000000 */
[----:B------:R-:W-:Y:S01]  /*1cc0*/  UMOV UR9, UR33 ;  /* 0x0000002100097c82 */ /* 0x000fe20008000000 */
[----:B------:R-:W-:Y:S01]  /*1cd0*/  UMOV UR10, UR34 ;  /* 0x00000022000a7c82 */ /* 0x000fe20008000000 */
[----:B------:R2:W-:Y:S01]  /*1ce0*/  UTMALDG.3D.MULTICAST [UR32], [UR16], UR13, desc[UR18] ;  /* 0x00001220100073b4 */ /* 0x0005e2000801180d */
[----:B------:R-:W-:Y:S01]  /*1cf0*/  UIADD3 UR6, UPT, UPT, UR6, 0x1, URZ ;  /* 0x0000000106067890 */ /* 0x000fe2000fffe0ff */
[----:B------:R-:W-:-:S03]  /*1d00*/  UMOV UR4, UR5 ;  /* 0x0000000500047c82 */ /* 0x000fc60008000000 */
[----:B------:R-:W-:Y:S01]  /*1d10*/  UISETP.NE.AND UP0, UPT, UR6, UR21, UPT ;  /* 0x000000150600728c */ /* 0x000fe2000bf05270 */
[----:B------:R4:W-:Y:S01]  /*1d20*/  UTMALDG.3D [UR8], [UR14], desc[UR18] ;  /* 0x000012080e0075b4 */ /* 0x0009e20008011000 */
[----:B--2---:R-:W-:-:S07]  /*1d30*/  UMOV UR13, UR21 ;  /* 0x00000015000d7c82 */ /* 0x004fce0008000000 */
[----:B----4-:R-:W-:Y:S05]  /*1d40*/  BRA.U UP0, `(.L_x_31) ;  /* 0xfffffffd00487547 */ /* 0x010fea000b83ffff */
.L_x_25:
[----:B------:R-:W-:Y:S01]  /*1d50*/  ULEA UR4, UR5, UR7, 0x3 ;  /* 0x0000000705047291 */ /* 0x000fe2000f8e18ff */
[----:B--2---:R-:W-:Y:S01]  /*1d60*/  SHF.L.U32 R0, R12, 0x1f, RZ ;  /* 0x0000001f0c007819 */ /* 0x004fe200000006ff */
[----:B------:R-:W-:Y:S01]  /*1d70*/  @!P1 SYNCS.ARRIVE.TRANS64.A1T0 RZ, [UR7+0x88], RZ ;  /* 0x000088ffffff99a7 */ /* 0x000fe20008100007 */
[----:B------:R-:W-:-:S06]  /*1d80*/  UISETP.GT.AND UP0, UPT, UR42, UR41, UPT ;  /* 0x000000292a00728c */ /* 0x000fcc000bf04270 */
[----:B-1-3--:R1:W2:Y:S03]  /*1d90*/  SYNCS.PHASECHK.TRANS64.TRYWAIT P0, [UR4+0x20], R0 ;  /* 0x00002000ff0075a7 */ /* 0x00a2a60008001104 */
[----:B------:R-:W-:Y:S05]  /*1da0*/  BRA.U !UP0, `(.L_x_32) ;  /* 0x0000000108bc7547 */ /* 0x000fea000b800000 */
[----:B------:R-:W-:Y:S01]  /*1db0*/  UIADD3 UR25, UPT, UPT, UR43, UR13, URZ ;  /* 0x0000000d2b197290 */ /* 0x000fe2000fffe0ff */
[----:B------:R-:W-:-:S11]  /*1dc0*/  UMOV UR4, UR5 ;  /* 0x0000000500047c82 */ /* 0x000fd60008000000 */
.L_x_38:
[----:B------:R-:W-:Y:S01]  /*1dd0*/  ULEA UR17, UR4, UR7, 0x3 ;  /* 0x0000000704117291 */ /* 0x000fe2000f8e18ff */
[----:B--2---:R-:W-:Y:S01]  /*1de0*/  @!P3 MOV R2, 0xa000 ;  /* 0x0000a0000002b802 */ /* 0x004fe20000000f00 */
[----:B--2-4-:R-:W-:Y:S10]  /*1df0*/  @P0 BRA `(.L_x_33) ;  /* 0x00000000000c0947 */ /* 0x014ff40003800000 */
[----:B------:R-:W-:-:S04]  /*1e00*/  SHF.L.U32 R3, R12, 0x1f, RZ ;  /* 0x0000001f0c037819 */ /* 0x000fc800000006ff */
[----:B------:R-:W2:Y:S02]  /*1e10*/  SYNCS.PHASECHK.TRANS64.TRYWAIT P0, [UR17+0x20], R3 ;  /* 0x00002003ff0075a7 */ /* 0x000ea40008001111 */
[----:B--2---:R-:W-:Y:S05]  /*1e20*/  @!P0 BRA `(.L_x_34) ;  /* 0x0000009800748947 */ /* 0x004fea0003800000 */
.L_x_33:
[----:B------:R2:W-:Y:S01]  /*1e30*/  @!P3 SYNCS.ARRIVE.TRANS64 RZ, [UR17], R2 ;  /* 0x00000002ffffb9a7 */ /* 0x0005e20008000011 */
[----:B------:R-:W-:-:S04]  /*1e40*/  ULOP3.LUT UR5, UR24, 0x2, URZ, 0xfc, !UPT ;  /* 0x0000000218057892 */ /* 0x000fc8000f8efcff */
[----:B------:R-:W-:-:S09]  /*1e50*/  UISETP.NE.AND UP0, UPT, UR5, 0x2, UPT ;  /* 0x000000020500788c */ /* 0x000fd2000bf05270 */
[----:B------:R-:W-:Y:S05]  /*1e60*/  BRA.U UP0, `(.L_x_35) ;  /* 0x0000000100047547 */ /* 0x000fea000b800000 */
[----:B------:R-:W-:Y:S05]  /*1e70*/  BPT.TRAP 0x1 ;  /* 0x000000040000795c */ /* 0x000fea0000300000 */
.L_x_35:
[----:B------:R-:W-:Y:S04]  /*1e80*/  BSSY.RECONVERGENT B0, `(.L_x_36) ;  /* 0x0000003000007945 */ /* 0x000fe80003800200 */
[----:B------:R-:W-:Y:S05]  /*1e90*/  @P2 BRA `(.L_x_37) ;  /* 0x0000000000042947 */ /* 0x000fea0003800000 */
[----:B------:R-:W-:Y:S05]  /*1ea0*/  BPT.TRAP 0x1 ;  /* 0x000000040000795c */ /* 0x000fea0000300000 */
.L_x_37:
[----:B------:R-:W-:Y:S05]  /*1eb0*/  BSYNC.RECONVERGENT B0 ;  /* 0x0000000000007941 */ /* 0x000fea0003800200 */
.L_x_36:
[----:B------:R-:W-:Y:S02]  /*1ec0*/  UIADD3 UR5, UPT, UPT, UR4, 0x1, URZ ;  /* 0x0000000104057890 */ /* 0x000fe4000fffe0ff */
[----:B------:R-:W-:Y:S02]  /*1ed0*/  UIADD3 UR14, UP1, UPT, UR26, 0x80, URZ ;  /* 0x000000801a0e7890 */ /* 0x000fe4000ff3e0ff */
[----:B------:R-:W-:Y:S02]  /*1ee0*/  UISETP.NE.AND UP0, UPT, UR5, 0x4, UPT ;  /* 0x000000040500788c */ /* 0x000fe4000bf05270 */
[----:B------:R-:W-:Y:S02]  /*1ef0*/  USHF.L.U32 UR18, UR13, 0x5, URZ ;  /* 0x000000050d127899 */ /* 0x000fe400080006ff */
[----:B------:R-:W-:Y:S02]  /*1f00*/  USEL UR8, URZ, 0x1, UP0 ;  /* 0x00000001ff087887 */ /* 0x000fe40008000000 */
[----:B------:R-:W-:-:S02]  /*1f10*/  USEL UR5, UR5, URZ, UP0 ;  /* 0x000000ff05057287 */ /* 0x000fc40008000000 */
[----:B------:R-:W-:Y:S02]  /*1f20*/  UIADD3 UR22, UP0, UPT, UR26, 0x180, URZ ;  /* 0x000001801a167890 */ /* 0x000fe4000ff1e0ff */
[----:B------:R-:W-:Y:S01]  /*1f30*/  LOP3.LUT R12, R12, UR8, RZ, 0x3c, !PT ;  /* 0x000000080c0c7c12 */ /* 0x000fe2000f8e3cff */
[----:B------:R-:W-:Y:S02]  /*1f40*/  ULEA UR6, UR5, UR7, 0x3 ;  /* 0x0000000705067291 */ /* 0x000fe4000f8e18ff */
[----:B------:R-:W-:Y:S01]  /*1f50*/  ULEA UR8, UR4, UR7, 0xf ;  /* 0x0000000704087291 */ /* 0x000fe2000f8e78ff */
[----:B-1----:R-:W-:Y:S01]  /*1f60*/  SHF.L.U32 R0, R12, 0x1f, RZ ;  /* 0x0000001f0c007819 */ /* 0x002fe200000006ff */
[----:B------:R-:W-:Y:S02]  /*1f70*/  ULEA UR16, UR4, UR29, 0xd ;  /* 0x0000001d04107291 */ /* 0x000fe4000f8e68ff */
[----:B------:R-:W-:Y:S02]  /*1f80*/  UIADD3.X UR15, UPT, UPT, URZ, UR27, URZ, UP1, !UPT ;  /* 0x0000001bff0f7290 */ /* 0x000fe40008ffe4ff */
[----:B------:R-:W-:Y:S01]  /*1f90*/  UIADD3 UR8, UPT, UPT, UR8, 0x10800, URZ ;  /* 0x0001080008087890 */ /* 0x000fe2000fffe0ff */
[----:B------:R3:W4:Y:S01]  /*1fa0*/  SYNCS.PHASECHK.TRANS64.TRYWAIT P0, [UR6+0x20], R0 ;  /* 0x00002000ff0075a7 */ /* 0x0007220008001106 */
[----:B------:R-:W-:Y:S01]  /*1fb0*/  UIADD3.X UR23, UPT, UPT, URZ, UR27, URZ, UP0, !UPT ;  /* 0x0000001bff177290 */ /* 0x000fe200087fe4ff */
[----:B------:R-:W-:Y:S01]  /*1fc0*/  UMOV UR6, 0xf0000 ;  /* 0x000f000000067882 */ /* 0x000fe20000000000 */
[----:B------:R-:W-:Y:S01]  /*1fd0*/  UMOV UR30, 0x0 ;  /* 0x00000000001e7882 */ /* 0x000fe20000000000 */
[----:B------:R-:W-:Y:S01]  /*1fe0*/  UMOV UR31, 0x10000000 ;  /* 0x10000000001f7882 */ /* 0x000fe20000000000 */
[----:B------:R-:W-:Y:S01]  /*1ff0*/  UMOV UR19, UR35 ;  /* 0x0000002300137c82 */ /* 0x000fe20008000000 */
[----:B------:R-:W-:Y:S01]  /*2000*/  UMOV UR20, UR36 ;  /* 0x0000002400147c82 */ /* 0x000fe20008000000 */
[----:B------:R-:W-:Y:S01]  /*2010*/  UMOV UR12, UR36 ;  /* 0x00000024000c7c82 */ /* 0x000fe20008000000 */
[----:B------:R-:W-:Y:S01]  /*2020*/  UMOV UR9, UR17 ;  /* 0x0000001100097c82 */ /* 0x000fe20008000000 */
[----:B------:R-:W-:Y:S01]  /*2030*/  UMOV UR10, UR18 ;  /* 0x00000012000a7c82 */ /* 0x000fe20008000000 */
[----:B------:R3:W-:Y:S01]  /*2040*/  UTMALDG.3D.MULTICAST [UR16], [UR14], UR6, desc[UR30] ;  /* 0x00001e100e0073b4 */ /* 0x0007e20008011806 */
[----:B------:R-:W-:Y:S01]  /*2050*/  UIADD3 UR13, UPT, UPT, UR13, 0x1, URZ ;  /* 0x000000010d0d7890 */ /* 0x000fe2000fffe0ff */
[----:B------:R-:W-:-:S03]  /*2060*/  UMOV UR4, UR5 ;  /* 0x0000000500047c82 */ /* 0x000fc60008000000 */
[----:B------:R-:W-:Y:S01]  /*2070*/  UISETP.NE.AND UP0, UPT, UR13, UR25, UPT ;  /* 0x000000190d00728c */ /* 0x000fe2000bf05270 */
[----:B------:R3:W-:Y:S08]  /*2080*/  UTMALDG.3D [UR8], [UR22], desc[UR30] ;  /* 0x00001e08160075b4 */ /* 0x0007f00008011000 */
[----:B---3--:R-:W-:Y:S05]  /*2090*/  BRA.U UP0, `(.L_x_38) ;  /* 0xfffffffd004c7547 */ /* 0x008fea000b83ffff */
.L_x_32:
[C---:B------:R-:W-:Y:S01]  /*20a0*/  LEA R3, R11.reuse, UR7, 0x3 ;  /* 0x000000070b037c11 */ /* 0x040fe2000f8e18ff */
[----:B------:R-:W-:Y:S01]  /*20b0*/  NOP ;  /* 0x0000000000007918 */ /* 0x000fe20000000000 */
[----:B-1----:R-:W-:Y:S02]  /*20c0*/  SHF.L.U32 R0, R10, 0x1f, RZ ;  /* 0x0000001f0a007819 */ /* 0x002fe400000006ff */
[----:B------:R-:W-:Y:S02]  /*20d0*/  LEA R5, R11, UR7, 0x4 ;  /* 0x000000070b057c11 */ /* 0x000fe4000f8e20ff */
[----:B--2-4-:R-:W1:Y:S02]  /*20e0*/  SYNCS.PHASECHK.TRANS64.TRYWAIT P0, [R3+URZ+0x90], R0 ;  /* 0x00009000030075a7 */ /* 0x014e6400080011ff */
[----:B-1----:R-:W-:Y:S05]  /*20f0*/  @!P0 BRA `(.L_x_39) ;  /* 0x0000009400d88947 */ /* 0x002fea0003800000 */
.L_x_177:
[----:B------:R-:W2:Y:S01]  /*2100*/  LDS.128 R4, [R5+0x120] ;  /* 0x0001200005047984 */ /* 0x000ea20000000c00 */
[----:B------:R-:W-:Y:S01]  /*2110*/  UISETP.GE.AND UP0, UPT, UR45, 0x1, UPT ;  /* 0x000000012d00788c */ /* 0x000fe2000bf06270 */
[----:B------:R-:W-:Y:S01]  /*2120*/  @!PT LDS RZ, [RZ] ;  /* 0x00000000fffff984 */ /* 0x000fe20000000800 */
[----:B------:R-:W-:Y:S01]  /*2130*/  @!PT LDS RZ, [RZ] ;  /* 0x00000000fffff984 */ /* 0x000fe20000000800 */
[----:B------:R-:W-:Y:S01]  /*2140*/  @!PT LDS RZ, [RZ] ;  /* 0x00000000fffff984 */ /* 0x000fe20000000800 */
[----:B------:R-:W-:Y:S01]  /*2150*/  @!PT LDS RZ, [RZ] ;  /* 0x00000000fffff984 */ /* 0x000fe20000000800 */
[----:B------:R3:W-:Y:S06]  /*2160*/  MEMBAR.ALL.CTA ;  /* 0x0000000000007992 */ /* 0x0007ec0000008000 */
[----:B---3--:R-:W3:Y:S01]  /*2170*/  FENCE.VIEW.ASYNC.S ;  /* 0x00000000000073c6 */ /* 0x008ee20000000000 */
[----:B--2---:R-:W-:-:S13]  /*2180*/  LOP3.LUT P0, RZ, R6, 0x1, RZ, 0xc0, !PT ;  /* 0x0000000106ff7812 */ /* 0x004fda000780c0ff */
[----:B---3--:R-:W-:Y:S01]  /*2190*/  VOTEU.ANY UP1, P0 ;  /* 0x0000000000ff7886 */ /* 0x008fe20000020100 */
[----:B------:R-:W-:-:S13]  /*21a0*/  PLOP3.LUT P0, PT, PT, PT, UP1, 0x80, 0x8 ;  /* 0x000000000008781c */ /* 0x000fda0003f0f018 */
[----:B-1----:R-:W-:Y:S02]  /*21b0*/  @P0 LOP3.LUT R0, R5, 0xffff, RZ, 0xc0, !PT ;  /* 0x0000ffff05000812 */ /* 0x002fe400078ec0ff */
[----:B------:R-:W-:Y:S02]  /*21c0*/  @P0 MOV R2, R4 ;  /* 0x0000000400020202 */ /* 0x000fe40000000f00 */
[----:B------:R-:W-:Y:S01]  /*21d0*/  @P0 R2UR UR6, R0 ;  /* 0x00000000000602ca */ /* 0x000fe200000e0000 */
[----:B------:R-:W-:Y:S01]  /*21e0*/  VIADD R0, R3, 0xa0 ;  /* 0x000000a003007836 */ /* 0x000fe20000000000 */
[----:B------:R-:W-:Y:S02]  /*21f0*/  @P0 SHF.R.U32.HI R4, RZ, 0x10, R5 ;  /* 0x00000010ff040819 */ /* 0x000fe40000011605 */
[----:B------:R-:W-:Y:S02]  /*2200*/  @P0 R2UR UR8, R2 ;  /* 0x00000000020802ca */ /* 0x000fe400000e0000 */
[----:B------:R-:W-:-:S02]  /*2210*/  PRMT R0, RZ, 0x654, R0 ;  /* 0x00000654ff007816 */ /* 0x000fc40000000000 */
[----:B------:R-:W-:Y:S02]  /*2220*/  @P0 R2UR UR4, R4 ;  /* 0x00000000040402ca */ /* 0x000fe400000e0000 */
[----:B------:R1:W-:Y:S03]  /*2230*/  SYNCS.ARRIVE.TRANS64.RED.A1T0 RZ, [R0+URZ], RZ ;  /* 0x000000ff00ff79a7 */ /* 0x0003e600081004ff */
[----:B------:R-:W-:-:S04]  /*2240*/  @UP1 UMOV UR37, UR6 ;  /* 0x0000000600251c82 */ /* 0x000fc80008000000 */
[----:B------:R-:W-:-:S04]  /*2250*/  @UP1 UMOV UR38, UR8 ;  /* 0x0000000800261c82 */ /* 0x000fc80008000000 */
[----:B------:R-:W-:Y:S01]  /*2260*/  @UP1 UMOV UR36, UR4 ;  /* 0x0000000400241c82 */ /* 0x000fe20008000000 */
[----:B------:R-:W-:Y:S05]  /*2270*/  BRA.U !UP0, `(.L_x_40) ;  /* 0x0000000108d47547 */ /* 0x000fea000b800000 */
[----:B------:R-:W2:Y:S01]  /*2280*/  LDCU.128 UR12, c[0x0][0xb10] ;  /* 0x00016200ff0c77ac */ /* 0x000ea20008000c00 */
[----:B------:R-:W3:Y:S01]  /*2290*/  LDCU UR25, c[0x0][0xb20] ;  /* 0x00016400ff1977ac */ /* 0x000ee20008000800 */
[----:B------:R-:W4:Y:S01]  /*22a0*/  LDCU UR20, c[0x0][0xb0c] ;  /* 0x00016180ff1477ac */ /* 0x000f220008000800 */
[----:B------:R-:W1:Y:S01]  /*22b0*/  LDCU.64 UR10, c[0x0][0xb28] ;  /* 0x00016500ff0a77ac */ /* 0x000e620008000a00 */
[----:B------:R-:W-:Y:S02]  /*22c0*/  UISETP.NE.AND UP3, UPT, UR45, 0x1, UPT ;  /* 0x000000012d00788c */ /* 0x000fe4000bf65270 */
[----:B--2---:R-:W-:Y:S02]  /*22d0*/  UIMAD.WIDE.U32 UR16, UR39, UR15, URZ ;  /* 0x0000000f271072a5 */ /* 0x004fe4000f8e00ff */
[----:B------:R-:W-:Y:S02]  /*22e0*/  UIMAD.WIDE.U32 UR8, UR40, UR12, URZ ;  /* 0x0000000c280872a5 */ /* 0x000fe4000f8e00ff */
[----:B------:R-:W-:-:S02]  /*22f0*/  UISETP.NE.AND UP0, UPT, UR14, 0x1, UPT ;  /* 0x000000010e00788c */ /* 0x000fc4000bf05270 */
[----:B------:R-:W-:Y:S01]  /*2300*/  UIMAD.WIDE.U32 UR22, UR37, UR15, URZ ;  /* 0x0000000f251672a5 */ /* 0x000fe2000f8e00ff */
[----:B------:R-:W-:Y:S02]  /*2310*/  UMOV UR16, UR17 ;  /* 0x0000001100107c82 */ /* 0x000fe40008000000 */
[----:B------:R-:W-:Y:S01]  /*2320*/  UMOV UR8, UR9 ;  /* 0x0000000900087c82 */ /* 0x000fe20008000000 */
[----:B---3--:R-:W-:Y:S02]  /*2330*/  USHF.R.U32.HI UR16, URZ, UR25, UR16 ;  /* 0x00000019ff107299 */ /* 0x008fe40008011610 */
[----:B----4-:R-:W-:Y:S02]  /*2340*/  UISETP.NE.AND UP2, UPT, UR20, 0x1, UPT ;  /* 0x000000011400788c */ /* 0x010fe4000bf45270 */
[----:B------:R-:W-:Y:S02]  /*2350*/  USHF.R.U32.HI UR8, URZ, UR13, UR8 ;  /* 0x0000000dff087299 */ /* 0x000fe40008011608 */
[----:B------:R-:W-:-:S02]  /*2360*/  USEL UR6, UR39, UR16, !UP0 ;  /* 0x0000001027067287 */ /* 0x000fc4000c000000 */
[----:B------:R-:W-:Y:S02]  /*2370*/  USEL UR8, UR40, UR8, !UP2 ;  /* 0x0000000828087287 */ /* 0x000fe4000d000000 */
[----:B-1----:R-:W-:Y:S01]  /*2380*/  UIMAD.WIDE.U32 UR16, UR6, UR10, URZ ;  /* 0x0000000a061072a5 */ /* 0x002fe2000f8e00ff */
[----:B------:R-:W-:Y:S01]  /*2390*/  UMOV UR4, UR23 ;  /* 0x0000001700047c82 */ /* 0x000fe20008000000 */
[----:B------:R-:W-:Y:S02]  /*23a0*/  UIMAD.WIDE.U32 UR18, UR38, UR12, URZ ;  /* 0x0000000c261272a5 */ /* 0x000fe4000f8e00ff */
[----:B------:R-:W-:-:S03]  /*23b0*/  UIMAD.WIDE.U32 UR22, UR8, UR10, URZ ;  /* 0x0000000a081672a5 */ /* 0x000fc6000f8e00ff */
[----:B------:R-:W-:Y:S01]  /*23c0*/  UMOV UR16, UR17 ;  /* 0x0000001100107c82 */ /* 0x000fe20008000000 */
[----:B------:R-:W-:Y:S02]  /*23d0*/  USHF.R.U32.HI UR4, URZ, UR25, UR4 ;  /* 0x00000019ff047299 */ /* 0x000fe40008011604 */
[----:B------:R-:W-:Y:S01]  /*23e0*/  @UP3 USHF.R.U32.HI UR6, URZ, UR11, UR16 ;  /* 0x0000000bff063299 */ /* 0x000fe20008011610 */
[----:B------:R-:W-:Y:S01]  /*23f0*/  UMOV UR18, UR19 ;  /* 0x0000001300127c82 */ /* 0x000fe20008000000 */
[----:B------:R-:W-:Y:S01]  /*2400*/  UMOV UR22, UR23 ;  /* 0x0000001700167c82 */ /* 0x000fe20008000000 */
[----:B------:R-:W-:Y:S02]  /*2410*/  USHF.R.U32.HI UR13, URZ, UR13, UR18 ;  /* 0x0000000dff0d7299 */ /* 0x000fe40008011612 */
[----:B------:R-:W-:Y:S02]  /*2420*/  USEL UR4, UR37, UR4, !UP0 ;  /* 0x0000000425047287 */ /* 0x000fe4000c000000 */
[----:B------:R-:W-:-:S02]  /*2430*/  @UP3 USHF.R.U32.HI UR8, URZ, UR11, UR22 ;  /* 0x0000000bff083299 */ /* 0x000fc40008011616 */
[----:B------:R-:W-:Y:S02]  /*2440*/  UIMAD UR9, UR45, UR6, URZ ;  /* 0x000000062d0972a4 */ /* 0x000fe4000f8e02ff */
[----:B------:R-:W-:Y:S02]  /*2450*/  USEL UR6, UR38, UR13, !UP2 ;  /* 0x0000000d26067287 */ /* 0x000fe4000d000000 */
[----:B------:R-:W-:Y:S02]  /*2460*/  UIMAD UR12, UR45, UR8, URZ ;  /* 0x000000082d0c72a4 */ /* 0x000fe4000f8e02ff */
[----:B------:R-:W-:Y:S02]  /*2470*/  UISETP.GE.AND UP0, UPT, UR4, UR9, UPT ;  /* 0x000000090400728c */ /* 0x000fe4000bf06270 */
[----:B------:R-:W-:Y:S02]  /*2480*/  UIMAD.WIDE.U32 UR16, UR4, UR10, URZ ;  /* 0x0000000a041072a5 */ /* 0x000fe4000f8e00ff */
[----:B------:R-:W-:-:S02]  /*2490*/  UISETP.GE.OR UP0, UPT, UR6, UR12, UP0 ;  /* 0x0000000c0600728c */ /* 0x000fc40008706670 */
        /* <DEDUP_REMOVED lines=19> */
.L_x_40:
[----:B------:R-:W2:Y:S02]  /*25d0*/  LDCU UR4, c[0x0][0xb30] ;  /* 0x00016600ff0477ac */ /* 0x000ea40008000800 */
[----:B--2---:R-:W-:-:S09]  /*25e0*/  UISETP.NE.AND UP0, UPT, UR4, 0x1, UPT ;  /* 0x000000010400788c */ /* 0x004fd2000bf05270 */
[----:B------:R-:W-:Y:S05]  /*25f0*/  BRA.U UP0, `(.L_x_41) ;  /* 0x0000000100447547 */ /* 0x000fea000b800000 */
[----:B------:R-:W2:Y:S01]  /*2600*/  LDCU.128 UR12, c[0x0][0xb10] ;  /* 0x00016200ff0c77ac */ /* 0x000ea20008000c00 */
[----:B------:R-:W3:Y:S01]  /*2610*/  LDCU UR16, c[0x0][0xb0c] ;  /* 0x00016180ff1077ac */ /* 0x000ee20008000800 */
[----:B------:R-:W4:Y:S01]  /*2620*/  LDCU UR17, c[0x0][0xb20] ;  /* 0x00016400ff1177ac */ /* 0x000f220008000800 */
[----:B--2---:R-:W-:Y:S02]  /*2630*/  UIMAD.WIDE.U32 UR10, UR38, UR12, URZ ;  /* 0x0000000c260a72a5 */ /* 0x004fe4000f8e00ff */
[----:B------:R-:W-:Y:S02]  /*2640*/  UIMAD.WIDE.U32 UR8, UR37, UR15, URZ ;  /* 0x0000000f250872a5 */ /* 0x000fe4000f8e00ff */
[----:B---3--:R-:W-:Y:S02]  /*2650*/  UISETP.NE.AND UP2, UPT, UR16, 0x1, UPT ;  /* 0x000000011000788c */ /* 0x008fe4000bf45270 */
[----:B------:R-:W-:Y:S01]  /*2660*/  UISETP.NE.AND UP0, UPT, UR14, 0x1, UPT ;  /* 0x000000010e00788c */ /* 0x000fe2000bf05270 */
[----:B------:R-:W-:-:S02]  /*2670*/  UMOV UR6, UR11 ;  /* 0x0000000b00067c82 */ /* 0x000fc40008000000 */
[----:B------:R-:W-:Y:S01]  /*2680*/  UMOV UR4, UR9 ;  /* 0x0000000900047c82 */ /* 0x000fe20008000000 */
[----:B------:R-:W-:Y:S02]  /*2690*/  USHF.R.U32.HI UR6, URZ, UR13, UR6 ;  /* 0x0000000dff067299 */ /* 0x000fe40008011606 */
[----:B----4-:R-:W-:Y:S02]  /*26a0*/  USHF.R.U32.HI UR4, URZ, UR17, UR4 ;  /* 0x00000011ff047299 */ /* 0x010fe40008011604 */
[----:B------:R-:W-:Y:S02]  /*26b0*/  USEL UR6, UR38, UR6, !UP2 ;  /* 0x0000000626067287 */ /* 0x000fe4000d000000 */
[----:B------:R-:W-:-:S04]  /*26c0*/  USEL UR4, UR37, UR4, !UP0 ;  /* 0x0000000425047287 */ /* 0x000fc8000c000000 */
[----:B------:R-:W-:Y:S02]  /*26d0*/  UIADD3 UR8, UPT, UPT, UR6, -UR4, URZ ;  /* 0x8000000406087290 */ /* 0x000fe4000fffe0ff */
[----:B------:R-:W-:Y:S02]  /*26e0*/  UIADD3 UR4, UPT, UPT, -UR6, UR4, URZ ;  /* 0x0000000406047290 */ /* 0x000fe4000fffe1ff */
[----:B------:R-:W-:Y:S02]  /*26f0*/  UIMAD UR37, UR8, UR14, UR37 ;  /* 0x0000000e082572a4 */ /* 0x000fe4000f8e0225 */
[----:B------:R-:W-:-:S12]  /*2700*/  UIMAD UR38, UR4, UR16, UR38 ;  /* 0x00000010042672a4 */ /* 0x000fd8000f8e0226 */
.L_x_41:
[----:B------:R-:W-:Y:S01]  /*2710*/  VIADD R11, R11, 0x1 ;  /* 0x000000010b0b7836 */ /* 0x000fe20000000000 */
[----:B------:R-:W-:Y:S02]  /*2720*/  R2UR UR6, R66 ;  /* 0x00000000420672ca */ /* 0x000fe400000e0000 */
[----:B------:R-:W-:Y:S02]  /*2730*/  R2UR UR4, R65 ;  /* 0x00000000410472ca */ /* 0x000fe400000e0000 */
[C---:B------:R-:W-:Y:S02]  /*2740*/  ISETP.NE.AND P0, PT, R11.reuse, 0x2, PT ;  /* 0x000000020b00780c */ /* 0x040fe40003f05270 */
[----:B------:R-:W-:Y:S02]  /*2750*/  PLOP3.LUT P1, PT, PT, PT, PT, 0x80, 0x8 ;  /* 0x000000000008781c */ /* 0x000fe40003f2f070 */
[----:B------:R-:W-:Y:S02]  /*2760*/  SEL R3, RZ, 0x1, P0 ;  /* 0x00000001ff037807 */ /* 0x000fe40000000000 */
[----:B------:R-:W-:-:S02]  /*2770*/  SEL R11, R11, RZ, P0 ;  /* 0x000000ff0b0b7207 */ /* 0x000fc40000000000 */
[----:B------:R-:W-:Y:S01]  /*2780*/  LOP3.LUT R10, R10, R3, RZ, 0x3c, !PT ;  /* 0x000000030a0a7212 */ /* 0x000fe200078e3cff */
[----:B------:R-:W-:Y:S02]  /*2790*/  UIADD3 UR16, UPT, UPT, UR38, UR6, URZ ;  /* 0x0000000626107290 */ /* 0x000fe4000fffe0ff */
[----:B------:R-:W-:Y:S01]  /*27a0*/  UIADD3 UR20, UPT, UPT, UR37, UR4, URZ ;  /* 0x0000000425147290 */ /* 0x000fe2000fffe0ff */
[----:B------:R-:W-:Y:S11]  /*27b0*/  BRA.U UP1, `(.L_x_42) ;  /* 0xfffffff101507547 */ /* 0x000ff6000b83ffff */
[----:B------:R-:W-:Y:S01]  /*27c0*/  UIADD3 UR7, UPT, UPT, UR7, 0x20, URZ ;  /* 0x0000002007077890 */ /* 0x000fe2000fffe0ff */
[----:B------:R-:W-:-:S03]  /*27d0*/  SHF.L.U32 R3, R12, 0x1f, RZ ;  /* 0x0000001f0c037819 */ /* 0x000fc600000006ff */
[----:B------:R-:W-:-:S09]  /*27e0*/  ULEA UR4, UR5, UR7, 0x3 ;  /* 0x0000000705047291 */ /* 0x000fd2000f8e18ff */
[----:B------:R-:W2:Y:S02]  /*27f0*/  SYNCS.PHASECHK.TRANS64.TRYWAIT P0, [UR4], R3 ;  /* 0x00000003ff0075a7 */ /* 0x000ea40008001104 */
[----:B--2---:R-:W-:Y:S05]  /*2800*/  @!P0 BRA `(.L_x_43) ;  /* 0x0000009000288947 */ /* 0x004fea0003800000 */
.L_x_179:
[----:B------:R-:W-:-:S04]  /*2810*/  UIADD3 UR4, UPT, UPT, UR5, 0x1, URZ ;  /* 0x0000000105047890 */ /* 0x000fc8000fffe0ff */
[----:B------:R-:W-:-:S04]  /*2820*/  UISETP.NE.AND UP0, UPT, UR4, 0x4, UPT ;  /* 0x000000040400788c */ /* 0x000fc8000bf05270 */
[----:B------:R-:W-:Y:S02]  /*2830*/  USEL UR6, URZ, 0x1, UP0 ;  /* 0x00000001ff067887 */ /* 0x000fe40008000000 */
[----:B------:R-:W-:-:S04]  /*2840*/  USEL UR4, UR4, URZ, UP0 ;  /* 0x000000ff04047287 */ /* 0x000fc80008000000 */
[----:B------:R-:W-:Y:S01]  /*2850*/  ULEA UR5, UR4, UR7, 0x3 ;  /* 0x0000000704057291 */ /* 0x000fe2000f8e18ff */
[----:B------:R-:W-:-:S04]  /*2860*/  LOP3.LUT R2, R12, UR6, RZ, 0x3c, !PT ;  /* 0x000000060c027c12 */ /* 0x000fc8000f8e3cff */
[----:B-1----:R-:W-:-:S04]  /*2870*/  SHF.L.U32 R3, R2, 0x1f, RZ ;  /* 0x0000001f02037819 */ /* 0x002fc800000006ff */
[----:B------:R-:W1:Y:S02]  /*2880*/  SYNCS.PHASECHK.TRANS64.TRYWAIT P0, [UR5], R3 ;  /* 0x00000003ff0075a7 */ /* 0x000e640008001105 */
[----:B-1----:R-:W-:Y:S05]  /*2890*/  @!P0 BRA `(.L_x_44) ;  /* 0x00000090001c8947 */ /* 0x002fea0003800000 */
.L_x_181:
        /* <DEDUP_REMOVED lines=9> */
.L_x_183:
[----:B------:R-:W-:-:S04]  /*2930*/  UIADD3 UR4, UPT, UPT, UR4, 0x1, URZ ;  /* 0x0000000104047890 */ /* 0x000fc8000fffe0ff */
[----:B------:R-:W-:-:S04]  /*2940*/  UISETP.NE.AND UP0, UPT, UR4, 0x4, UPT ;  /* 0x000000040400788c */ /* 0x000fc8000bf05270 */
[----:B------:R-:W-:Y:S02]  /*2950*/  USEL UR5, URZ, 0x1, UP0 ;  /* 0x00000001ff057887 */ /* 0x000fe40008000000 */
[----:B------:R-:W-:-:S04]  /*2960*/  USEL UR4, UR4, URZ, UP0 ;  /* 0x000000ff04047287 */ /* 0x000fc80008000000 */
[----:B------:R-:W-:Y:S01]  /*2970*/  ULEA UR4, UR4, UR7, 0x3 ;  /* 0x0000000704047291 */ /* 0x000fe2000f8e18ff */
[----:B-1----:R-:W-:-:S04]  /*2980*/  LOP3.LUT R3, R2, UR5, RZ, 0x3c, !PT ;  /* 0x0000000502037c12 */ /* 0x002fc8000f8e3cff */
[----:B------:R-:W-:Y:S01]  /*2990*/  SHF.L.U32 R3, R3, 0x1f, RZ ;  /* 0x0000001f03037819 */ /* 0x000fe200000006ff */
[----:B------:R-:W-:-:S07]  /*29a0*/  IMAD.U32 R0, RZ, RZ, UR4 ;  /* 0x00000004ff007e24 */ /* 0x000fce000f8e00ff */
.L_x_46:
[----:B-1----:R1:W2:Y:S02]  /*29b0*/  SYNCS.PHASECHK.TRANS64.TRYWAIT P0, [R0+URZ], R3 ;  /* 0x00000003000075a7 */ /* 0x0022a400080011ff */
[----:B--2---:R-:W-:Y:S05]  /*29c0*/  @!P0 NANOSLEEP.SYNCS 0x989680 ;  /* 0x009896800000895d */ /* 0x004fea0003900000 */
[----:B------:R-:W2:Y:S02]  /*29d0*/  @!P0 SYNCS.PHASECHK.TRANS64 P0, [R0+URZ], R3 ;  /* 0x00000003000085a7 */ /* 0x000ea400080010ff */
[----:B--2---:R-:W-:Y:S05]  /*29e0*/  @P0 EXIT ;  /* 0x000000000000094d */ /* 0x004fea0003800000 */
[----:B------:R-:W-:Y:S05]  /*29f0*/  BRA `(.L_x_46) ;  /* 0xfffffffc00ec7947 */ /* 0x000fea000383ffff */
.L_x_22:
[----:B------:R-:W1:Y:S02]  /*2a00*/  S2UR UR4, SR_CgaCtaId ;  /* 0x00000000000479c3 */ /* 0x000e640000008800 */
[----:B-1----:R-:W-:-:S04]  /*2a10*/  UISETP.NE.AND UP0, UPT, UR4, URZ, UPT ;  /* 0x000000ff0400728c */ /* 0x002fc8000bf05270 */
[----:B------:R-:W-:-:S09]  /*2a20*/  UISETP.NE.OR UP0, UPT, UR17, 0x1, UP0 ;  /* 0x000000011100788c */ /* 0x000fd20008705670 */
[----:B------:R-:W-:Y:S05]  /*2a30*/  BRA.U UP0, `(.L_x_47) ;  /* 0x00000005004c7547 */ /* 0x000fea000b800000 */
[----:B------:R-:W1:Y:S01]  /*2a40*/  S2UR UR5, SR_CgaCtaId ;  /* 0x00000000000579c3 */ /* 0x000e620000008800 */
[----:B------:R-:W-:Y:S01]  /*2a50*/  UMOV UR4, 0x400 ;  /* 0x0000040000047882 */ /* 0x000fe20000000000 */
[----:B------:R-:W-:Y:S01]  /*2a60*/  ISETP.GE.U32.AND P2, PT, R0, 0x4, PT ;  /* 0x000000040000780c */ /* 0x000fe20003f46070 */
[----:B------:R-:W-:Y:S01]  /*2a70*/  IMAD.MOV.U32 R12, RZ, RZ, 0x1 ;  /* 0x00000001ff0c7424 */ /* 0x000fe200078e00ff */
[----:B------:R-:W-:Y:S02]  /*2a80*/  CS2R R10, SRZ ;  /* 0x00000000000a7805 */ /* 0x000fe4000001ff00 */
[----:B------:R-:W-:Y:S01]  /*2a90*/  CS2R R8, SRZ ;  /* 0x0000000000087805 */ /* 0x000fe2000001ff00 */
[----:B-1----:R-:W-:-:S03]  /*2aa0*/  ULEA UR6, UR5, UR4, 0x18 ;  /* 0x0000000405067291 */ /* 0x002fc6000f8ec0ff */
[----:B------:R-:W-:-:S09]  /*2ab0*/  UMOV UR5, URZ ;  /* 0x000000ff00057c82 */ /* 0x000fd20008000000 */
.L_x_51:
[----:B------:R-:W-:Y:S02]  /*2ac0*/  LEA R2, R8, UR6, 0x3 ;  /* 0x0000000608027c11 */ /* 0x000fe4000f8e18ff */
[----:B------:R-:W-:-:S03]  /*2ad0*/  SHF.L.U32 R5, R9, 0x1f, RZ ;  /* 0x0000001f09057819 */ /* 0x000fc600000006ff */
[----:B------:R-:W-:Y:S01]  /*2ae0*/  VIADD R4, R2, 0x100 ;  /* 0x0000010002047836 */ /* 0x000fe20000000000 */
[----:B------:R-:W1:Y:S02]  /*2af0*/  SYNCS.PHASECHK.TRANS64.TRYWAIT P0, [R2+URZ+0xf0], R5 ;  /* 0x0000f005020075a7 */ /* 0x000e6400080011ff */
[----:B-1----:R-:W-:Y:S05]  /*2b00*/  @!P0 BRA `(.L_x_48) ;  /* 0x0000008c00b08947 */ /* 0x002fea0003800000 */
.L_x_184:
[----:B------:R-:W-:Y:S01]  /*2b10*/  ULEA UR4, UR5, UR6, 0x3 ;  /* 0x0000000605047291 */ /* 0x000fe2000f8e18ff */
[----:B------:R-:W-:Y:S02]  /*2b20*/  PRMT R4, RZ, 0x654, R4 ;  /* 0x00000654ff047816 */ /* 0x000fe40000000004 */
[----:B-1----:R-:W-:Y:S01]  /*2b30*/  SHF.L.U32 R5, R12, 0x1f, RZ ;  /* 0x0000001f0c057819 */ /* 0x002fe200000006ff */
[----:B------:R-:W-:Y:S01]  /*2b40*/  UIADD3 UR7, UPT, UPT, UR4, 0x90, URZ ;  /* 0x0000009004077890 */ /* 0x000fe2000fffe0ff */
[----:B------:R1:W-:Y:S05]  /*2b50*/  SYNCS.ARRIVE.TRANS64.RED.A1T0 RZ, [R4+URZ], RZ ;  /* 0x000000ff04ff79a7 */ /* 0x0003ea00081004ff */
[----:B------:R-:W-:Y:S01]  /*2b60*/  IMAD.U32 R7, RZ, RZ, UR7 ;  /* 0x00000007ff077e24 */ /* 0x000fe2000f8e00ff */
[----:B------:R-:W2:Y:S04]  /*2b70*/  SYNCS.PHASECHK.TRANS64.TRYWAIT P0, [UR4+0xa0], R5 ;  /* 0x0000a005ff0075a7 */ /* 0x000ea80008001104 */
[----:B------:R-:W-:Y:S01]  /*2b80*/  PRMT R6, R0, 0x654, R7 ;  /* 0x0000065400067816 */ /* 0x000fe20000000007 */
[----:B-1----:R-:W-:Y:S01]  /*2b90*/  @!P2 IMAD.MOV.U32 R4, RZ, RZ, 0x10 ;  /* 0x00000010ff04a424 */ /* 0x002fe200078e00ff */
[----:B--2---:R-:W-:Y:S06]  /*2ba0*/  @!P0 BRA `(.L_x_49) ;  /* 0x0000008c009c8947 */ /* 0x004fec0003800000 */
.L_x_186:
[----:B------:R-:W-:Y:S01]  /*2bb0*/  ULEA UR8, UR5, UR6, 0x4 ;  /* 0x0000000605087291 */ /* 0x000fe2000f8e20ff */
[----:B------:R-:W-:Y:S01]  /*2bc0*/  SEL R3, R6, R3, !P2 ;  /* 0x0000000306037207 */ /* 0x000fe20005000000 */
[----:B------:R-:W-:Y:S01]  /*2bd0*/  UIADD3 UR9, UPT, UPT, UR4, 0x90, URZ ;  /* 0x0000009004097890 */ /* 0x000fe2000fffe0ff */
[----:B-1----:R-:W-:Y:S01]  /*2be0*/  LEA R2, R11, UR6, 0x3 ;  /* 0x000000060b027c11 */ /* 0x002fe2000f8e18ff */
[----:B------:R-:W-:Y:S01]  /*2bf0*/  UIADD3 UR8, UPT, UPT, UR8, 0x120, URZ ;  /* 0x0000012008087890 */ /* 0x000fe2000fffe0ff */
[----:B------:R-:W-:Y:S01]  /*2c00*/  SHF.L.U32 R5, R10, 0x1f, RZ ;  /* 0x0000001f0a057819 */ /* 0x000fe200000006ff */
[----:B------:R1:W-:Y:S01]  /*2c10*/  @!P2 SYNCS.ARRIVE.TRANS64.RED RZ, [R3+URZ], R4 ;  /* 0x0000000403ffa9a7 */ /* 0x0003e200080004ff */
[----:B------:R-:W-:Y:S01]  /*2c20*/  UIADD3 UR4, UPT, UPT, UR5, 0x1, URZ ;  /* 0x0000000105047890 */ /* 0x000fe2000fffe0ff */
[----:B------:R-:W-:-:S03]  /*2c30*/  VIADD R8, R8, 0x1 ;  /* 0x0000000108087836 */ /* 0x000fc60000000000 */
[----:B------:R-:W-:Y:S02]  /*2c40*/  UISETP.NE.AND UP0, UPT, UR4, 0x2, UPT ;  /* 0x000000020400788c */ /* 0x000fe4000bf05270 */
[----:B------:R-:W-:Y:S06]  /*2c50*/  UGETNEXTWORKID.BROADCAST [UR8], [UR9] ;  /* 0x00000000080073ca */ /* 0x000fec0008000100 */
[----:B------:R-:W-:Y:S01]  /*2c60*/  USEL UR7, URZ, 0x1, UP0 ;  /* 0x00000001ff077887 */ /* 0x000fe20008000000 */
[----:B------:R-:W-:Y:S01]  /*2c70*/  ISETP.NE.AND P0, PT, R8, 0x2, PT ;  /* 0x000000020800780c */ /* 0x000fe20003f05270 */
[----:B------:R-:W-:Y:S01]  /*2c80*/  USEL UR5, UR4, URZ, UP0 ;  /* 0x000000ff04057287 */ /* 0x000fe20008000000 */
[----:B------:R-:W2:Y:S03]  /*2c90*/  SYNCS.PHASECHK.TRANS64.TRYWAIT P1, [R2+URZ+0x90], R5 ;  /* 0x00009005020075a7 */ /* 0x000ea600080211ff */
[----:B------:R-:W-:Y:S01]  /*2ca0*/  LOP3.LUT R12, R12, UR7, RZ, 0x3c, !PT ;  /* 0x000000070c0c7c12 */ /* 0x000fe2000f8e3cff */
[----:B-12---:R-:W-:Y:S07]  /*2cb0*/  @!P1 BRA `(.L_x_50) ;  /* 0x0000008c00709947 */ /* 0x006fee0003800000 */
.L_x_187:
[C---:B------:R-:W-:Y:S01]  /*2cc0*/  LEA R4, R11.reuse, UR6, 0x4 ;  /* 0x000000060b047c11 */ /* 0x040fe2000f8e20ff */
[----:B-1----:R-:W-:Y:S01]  /*2cd0*/  VIADD R2, R2, 0xa0 ;  /* 0x000000a002027836 */ /* 0x002fe20000000000 */
[----:B------:R-:W-:Y:S01]  /*2ce0*/  SEL R8, R8, RZ, P0 ;  /* 0x000000ff08087207 */ /* 0x000fe20000000000 */
[----:B------:R-:W-:-:S03]  /*2cf0*/  VIADD R11, R11, 0x1 ;  /* 0x000000010b0b7836 */ /* 0x000fc60000000000 */
[----:B------:R-:W1:Y:S01]  /*2d00*/  LDS.128 R4, [R4+0x120] ;  /* 0x0001200004047984 */ /* 0x000e620000000c00 */
[----:B------:R-:W-:Y:S02]  /*2d10*/  PRMT R2, RZ, 0x654, R2 ;  /* 0x00000654ff027816 */ /* 0x000fe40000000002 */
[C---:B------:R-:W-:Y:S01]  /*2d20*/  ISETP.NE.AND P1, PT, R11.reuse, 0x2, PT ;  /* 0x000000020b00780c */ /* 0x040fe20003f25270 */
[----:B------:R-:W-:Y:S01]  /*2d30*/  @!PT LDS RZ, [RZ] ;  /* 0x00000000fffff984 */ /* 0x000fe20000000800 */
[----:B------:R-:W-:Y:S01]  /*2d40*/  @!PT LDS RZ, [RZ] ;  /* 0x00000000fffff984 */ /* 0x000fe20000000800 */
[----:B------:R-:W-:Y:S01]  /*2d50*/  @!PT LDS RZ, [RZ] ;  /* 0x00000000fffff984 */ /* 0x000fe20000000800 */
[----:B------:R-:W-:Y:S01]  /*2d60*/  @!PT LDS RZ, [RZ] ;  /* 0x00000000fffff984 */ /* 0x000fe20000000800 */
[----:B------:R2:W-:Y:S06]  /*2d70*/  MEMBAR.ALL.CTA ;  /* 0x0000000000007992 */ /* 0x0005ec0000008000 */
[----:B--2---:R-:W2:Y:S01]  /*2d80*/  FENCE.VIEW.ASYNC.S ;  /* 0x00000000000073c6 */ /* 0x004ea20000000000 */
[----:B------:R-:W-:Y:S01]  /*2d90*/  SEL R11, R11, RZ, P1 ;  /* 0x000000ff0b0b7207 */ /* 0x000fe20000800000 */
[----:B--2---:R2:W-:Y:S01]  /*2da0*/  SYNCS.ARRIVE.TRANS64.RED.A1T0 RZ, [R2+URZ], RZ ;  /* 0x000000ff02ff79a7 */ /* 0x0045e200081004ff */
[----:B-1----:R-:W-:-:S02]  /*2db0*/  LOP3.LUT P3, RZ, R6, 0x1, RZ, 0xc0, !PT ;  /* 0x0000000106ff7812 */ /* 0x002fc4000786c0ff */
[----:B------:R-:W-:-:S04]  /*2dc0*/  SEL R5, RZ, 0x1, P1 ;  /* 0x00000001ff057807 */ /* 0x000fc80000800000 */
[----:B------:R-:W-:Y:S02]  /*2dd0*/  LOP3.LUT R10, R10, R5, RZ, 0x3c, !PT ;  /* 0x000000050a0a7212 */ /* 0x000fe400078e3cff */
[----:B--2---:R-:W-:-:S04]  /*2de0*/  SEL R2, RZ, 0x1, P0 ;  /* 0x00000001ff027807 */ /* 0x004fc80000000000 */
[----:B------:R-:W-:Y:S01]  /*2df0*/  LOP3.LUT R9, R9, R2, RZ, 0x3c, !PT ;  /* 0x0000000209097212 */ /* 0x000fe200078e3cff */
[----:B------:R-:W-:Y:S06]  /*2e00*/  @P3 BRA `(.L_x_51) ;  /* 0xfffffffc002c3947 */ /* 0x000fec000383ffff */
[----:B------:R-:W-:Y:S01]  /*2e10*/  ULEA UR4, UR5, UR6, 0x3 ;  /* 0x0000000605047291 */ /* 0x000fe2000f8e18ff */
[----:B------:R-:W-:-:S08]  /*2e20*/  SHF.L.U32 R3, R12, 0x1f, RZ ;  /* 0x0000001f0c037819 */ /* 0x000fd000000006ff */
[----:B------:R-:W1:Y:S02]  /*2e30*/  SYNCS.PHASECHK.TRANS64 P0, [UR4+0xa0], R3 ;  /* 0x0000a003ff0075a7 */ /* 0x000e640008001004 */
[----:B-1----:R-:W-:Y:S05]  /*2e40*/  @P0 BRA `(.L_x_52) ;  /* 0x0000000000080947 */ /* 0x002fea0003800000 */
[----:B------:R-:W1:Y:S02]  /*2e50*/  SYNCS.PHASECHK.TRANS64.TRYWAIT P0, [UR4+0xa0], R3 ;  /* 0x0000a003ff0075a7 */ /* 0x000e640008001104 */
[----:B-1----:R-:W-:Y:S05]  /*2e60*/  @!P0 BRA `(.L_x_53) ;  /* 0x0000008c00188947 */ /* 0x002fea0003800000 */
.L_x_52:
[----:B------:R-:W-:-:S04]  /*2e70*/  UIADD3 UR7, UPT, UPT, UR5, 0x1, URZ ;  /* 0x0000000105077890 */ /* 0x000fc8000fffe0ff */
[----:B------:R-:W-:-:S04]  /*2e80*/  UISETP.NE.AND UP0, UPT, UR7, 0x2, UPT ;  /* 0x000000020700788c */ /* 0x000fc8000bf05270 */
[----:B------:R-:W-:Y:S02]  /*2e90*/  USEL UR8, URZ, 0x1, UP0 ;  /* 0x00000001ff087887 */ /* 0x000fe40008000000 */
[----:B------:R-:W-:-:S04]  /*2ea0*/  USEL UR7, UR7, URZ, UP0 ;  /* 0x000000ff07077287 */ /* 0x000fc80008000000 */
[----:B------:R-:W-:Y:S01]  /*2eb0*/  ULEA UR7, UR7, UR6, 0x3 ;  /* 0x0000000607077291 */ /* 0x000fe2000f8e18ff */
[----:B-1----:R-:W-:-:S04]  /*2ec0*/  LOP3.LUT R3, R12, UR8, RZ, 0x3c, !PT ;  /* 0x000000080c037c12 */ /* 0x002fc8000f8e3cff */
[----:B------:R-:W-:-:S04]  /*2ed0*/  SHF.L.U32 R0, R3, 0x1f, RZ ;  /* 0x0000001f03007819 */ /* 0x000fc800000006ff */
[----:B------:R-:W1:Y:S02]  /*2ee0*/  SYNCS.PHASECHK.TRANS64 P0, [UR7+0xa0], R0 ;  /* 0x0000a000ff0075a7 */ /* 0x000e640008001007 */
[----:B-1----:R-:W-:Y:S05]  /*2ef0*/  @P0 EXIT ;  /* 0x000000000000094d */ /* 0x002fea0003800000 */
[----:B------:R-:W-:Y:S02]  /*2f00*/  SHF.L.U32 R3, R3, 0x1f, RZ ;  /* 0x0000001f03037819 */ /* 0x000fe400000006ff */
[----:B------:R-:W-:-:S07]  /*2f10*/  MOV R0, UR7 ;  /* 0x0000000700007c02 */ /* 0x000fce0008000f00 */
.L_x_54:
[----:B-1----:R1:W2:Y:S02]  /*2f20*/  SYNCS.PHASECHK.TRANS64.TRYWAIT P0, [R0+URZ+0xa0], R3 ;  /* 0x0000a003000075a7 */ /* 0x0022a400080011ff */
[----:B--2---:R-:W-:Y:S05]  /*2f30*/  @!P0 NANOSLEEP.SYNCS 0x989680 ;  /* 0x009896800000895d */ /* 0x004fea0003900000 */
[----:B------:R-:W2:Y:S02]  /*2f40*/  @!P0 SYNCS.PHASECHK.TRANS64 P0, [R0+URZ+0xa0], R3 ;  /* 0x0000a003000085a7 */ /* 0x000ea400080010ff */
[----:B--2---:R-:W-:Y:S05]  /*2f50*/  @P0 EXIT ;  /* 0x000000000000094d */ /* 0x004fea0003800000 */
[----:B------:R-:W-:Y:S05]  /*2f60*/  BRA `(.L_x_54) ;  /* 0xfffffffc00ec7947 */ /* 0x000fea000383ffff */
.L_x_47:
[----:B------:R-:W-:Y:S05]  /*2f70*/  BRA.U UP4, `(.L_x_55) ;  /* 0x0000000d04d87547 */ /* 0x000fea000b800000 */
[----:B------:R-:W1:Y:S01]  /*2f80*/  S2UR UR7, SR_CgaCtaId ;  /* 0x00000000000779c3 */ /* 0x000e620000008800 */
[----:B------:R-:W-:Y:S01]  /*2f90*/  UMOV UR4, 0x40 ;  /* 0x0000004000047882 */ /* 0x000fe20000000000 */
[----:B------:R-:W-:Y:S01]  /*2fa0*/  NOP ;  /* 0x0000000000007918 */ /* 0x000fe20000000000 */
[----:B------:R-:W-:Y:S01]  /*2fb0*/  UMOV UR6, 0x400 ;  /* 0x0000040000067882 */ /* 0x000fe20000000000 */
[----:B-1----:R-:W-:Y:S02]  /*2fc0*/  ULEA UR5, UR7, UR4, 0x18 ;  /* 0x0000000407057291 */ /* 0x002fe4000f8ec0ff */
[----:B------:R-:W-:-:S07]  /*2fd0*/  ULEA UR6, UR7, UR6, 0x18 ;  /* 0x0000000607067291 */ /* 0x000fce000f8ec0ff */
[----:B------:R-:W1:Y:S02]  /*2fe0*/  LDS.U8 R0, [UR5+0x1c] ;  /* 0x00001c05ff007984 */ /* 0x000e640008000000 */
[----:B-1----:R-:W-:-:S13]  /*2ff0*/  ISETP.NE.AND P0, PT, R0, RZ, PT ;  /* 0x000000ff0000720c */ /* 0x002fda0003f05270 */
[----:B------:R-:W-:Y:S05]  /*3000*/  @P0 BRA `(.L_x_56) ;  /* 0x0000000000580947 */ /* 0x000fea0003800000 */
[----:B------:R-:W-:-:S13]  /*3010*/  ELECT P0, URZ, PT ;  /* 0x0000000000ff782f */ /* 0x000fda0003800000 */
[----:B------:R-:W-:Y:S05]  /*3020*/  @!P0 BRA `(.L_x_57) ;  /* 0x0000000000608947 */ /* 0x000fea0003800000 */
[----:B------:R-:W-:Y:S01]  /*3030*/  UMOV UR4, 0x10 ;  /* 0x0000001000047882 */ /* 0x000fe20000000000 */
[----:B------:R-:W-:Y:S01]  /*3040*/  HFMA2 R0, -RZ, RZ, 0, 5.9604644775390625e-08 ;  /* 0x00000001ff007431 */ /* 0x000fe200000001ff */
[----:B------:R-:W-:-:S03]  /*3050*/  MOV R3, 0xffff ;  /* 0x0000ffff00037802 */ /* 0x000fc60000000f00 */
[----:B------:R-:W-:Y:S04]  /*3060*/  DEPBAR.LE SB1, 0x36 ;  /* 0x00009d800000791a */ /* 0x000fe80000000000 */
[----:B------:R-:W1:Y:S02]  /*3070*/  UTCATOMSWS.FIND_AND_SET.ALIGN UP0, UR4, UR4 ;  /* 0x00000004000475e3 */ /* 0x000e640008000800 */
[----:B-1----:R-:W-:Y:S01]  /*3080*/  MOV R4, UR4 ;  /* 0x0000000400047c02 */ /* 0x002fe20008000f00 */
[----:B------:R-:W-:Y:S06]  /*3090*/  BRA.U UP0, `(.L_x_58) ;  /* 0x0000000100187547 */ /* 0x000fec000b800000 */
.L_x_59:
[----:B------:R-:W-:Y:S05]  /*30a0*/  NANOSLEEP 0x64 ;  /* 0x000000640000795d */ /* 0x000fea0003800000 */
[----:B------:R-:W-:-:S05]  /*30b0*/  UMOV UR4, 0x10 ;  /* 0x0000001000047882 */ /* 0x000fca0000000000 */
[----:B------:R-:W-:Y:S04]  /*30c0*/  DEPBAR.LE SB1, 0x36 ;  /* 0x00009d800000791a */ /* 0x000fe80000000000 */
[----:B------:R-:W1:Y:S02]  /*30d0*/  UTCATOMSWS.FIND_AND_SET.ALIGN UP0, UR4, UR4 ;  /* 0x00000004000475e3 */ /* 0x000e640008000800 */
[----:B-1----:R-:W-:Y:S01]  /*30e0*/  MOV R4, UR4 ;  /* 0x0000000400047c02 */ /* 0x002fe20008000f00 */
[----:B------:R-:W-:Y:S05]  /*30f0*/  BRA.U !UP0, `(.L_x_59) ;  /* 0xfffffffd08e87547 */ /* 0x000fea000b83ffff */
.L_x_58:
[-C--:B------:R-:W-:Y:S02]  /*3100*/  SHF.L.U32 R3, R3, R4.reuse, RZ ;  /* 0x0000000403037219 */ /* 0x080fe400000006ff */
[----:B------:R-:W-:Y:S01]  /*3110*/  SHF.L.U32 R0, R0, R4, RZ ;  /* 0x0000000400007219 */ /* 0x000fe200000006ff */
[----:B------:R-:W-:Y:S02]  /*3120*/  IMAD.SHL.U32 R4, R4, 0x20, RZ ;  /* 0x0000002004047824 */ /* 0x000fe400078e00ff */
[----:B------:R1:W-:Y:S04]  /*3130*/  ATOMS.OR RZ, [UR5+0x14], R3 ;  /* 0x00001403ffff798c */ /* 0x0003e8000b000005 */
[----:B------:R1:W-:Y:S04]  /*3140*/  ATOMS.OR RZ, [UR5+0x18], R0 ;  /* 0x00001800ffff798c */ /* 0x0003e8000b000005 */
[----:B------:R1:W-:Y:S01]  /*3150*/  STS [UR6+0x140], R4 ;  /* 0x00014004ff007988 */ /* 0x0003e20008000806 */
[----:B------:R-:W-:Y:S05]  /*3160*/  BRA `(.L_x_57) ;  /* 0x0000000000107947 */ /* 0x000fea0003800000 */
.L_x_56:
[----:B------:R-:W-:Y:S02]  /*3170*/  MOV R0, 0xffffffff ;  /* 0xffffffff00007802 */ /* 0x000fe40000000f00 */
[----:B------:R-:W-:-:S03]  /*3180*/  MOV R4, 0x31b0 ;  /* 0x000031b000047802 */ /* 0x000fc60000000f00 */
[----:B------:R1:W-:Y:S04]  /*3190*/  STS [UR6+0x140], R0 ;  /* 0x00014000ff007988 */ /* 0x0003e80008000806 */
[----:B-1---5:R-:W-:Y:S05]  /*31a0*/  CALL.REL.NOINC `($__internal_1_$__cuda_sm10x_tcgen05_guardrail_trap_phase_invalid_during_alloc) ;  /* 0x0000009400107944 */ /* 0x022fea0003c00000 */
.L_x_57:
[----:B------:R-:W-:Y:S05]  /*31b0*/  WARPSYNC.ALL ;  /* 0x0000000000007948 */ /* 0x000fea0003800000 */
[----:B------:R-:W2:Y:S01]  /*31c0*/  S2UR UR4, SR_CgaCtaId ;  /* 0x00000000000479c3 */ /* 0x000ea20000008800 */
[----:B------:R-:W-:Y:S01]  /*31d0*/  UMOV UR26, 0x400 ;  /* 0x00000400001a7882 */ /* 0x000fe20000000000 */
[----:B------:R-:W-:-:S06]  /*31e0*/  NOP ;  /* 0x0000000000007918 */ /* 0x000fcc0000000000 */
[----:B------:R-:W-:Y:S06]  /*31f0*/  BAR.ARV 0x6, 0xa0 ;  /* 0x0182800000007b1d */ /* 0x000fec0000002000 */
[----:B------:R-:W3:Y:S01]  /*3200*/  LDCU UR5, c[0x0][0x38c] ;  /* 0x00007180ff0577ac */ /* 0x000ee20008000800 */
[----:B------:R-:W-:Y:S01]  /*3210*/  LOP3.LUT R2, R2, 0xffff, RZ, 0xc0, !PT ;  /* 0x0000ffff02027812 */ /* 0x000fe200078ec0ff */
[----:B------:R-:W-:Y:S01]  /*3220*/  IMAD.MOV.U32 R11, RZ, RZ, 0x1 ;  /* 0x00000001ff0b7424 */ /* 0x000fe200078e00ff */
[----:B------:R-:W-:Y:S01]  /*3230*/  CS2R R8, SRZ ;  /* 0x0000000000087805 */ /* 0x000fe2000001ff00 */
[----:B------:R-:W4:Y:S01]  /*3240*/  LDCU UR7, c[0x0][0x38c] ;  /* 0x00007180ff0777ac */ /* 0x000f220008000800 */
[----:B------:R-:W-:Y:S01]  /*3250*/  R2UR UR27, R2 ;  /* 0x00000000021b72ca */ /* 0x000fe200000e0000 */
[----:B------:R-:W-:Y:S01]  /*3260*/  IMAD.MOV.U32 R10, RZ, RZ, RZ ;  /* 0x000000ffff0a7224 */ /* 0x000fe200078e00ff */
[----:B------:R-:W-:Y:S01]  /*3270*/  UMOV UR30, URZ ;  /* 0x000000ff001e7c82 */ /* 0x000fe20008000000 */
[----:B------:R-:W-:Y:S01]  /*3280*/  UMOV UR24, URZ ;  /* 0x000000ff00187c82 */ /* 0x000fe20008000000 */
[----:B--2---:R-:W-:Y:S01]  /*3290*/  ULEA UR26, UR4, UR26, 0x18 ;  /* 0x0000001a041a7291 */ /* 0x004fe2000f8ec0ff */
[----:B------:R-:W-:Y:S01]  /*32a0*/  UMOV UR38, 0x0 ;  /* 0x0000000000267882 */ /* 0x000fe20000000000 */
[----:B------:R-:W-:-:S02]  /*32b0*/  UMOV UR39, 0x4400910 ;  /* 0x0440091000277882 */ /* 0x000fc40000000000 */
[----:B------:R-:W-:Y:S02]  /*32c0*/  UIADD3 UR4, UPT, UPT, UR26, 0x8800, URZ ;  /* 0x000088001a047890 */ /* 0x000fe4000fffe0ff */
[----:B------:R-:W-:Y:S02]  /*32d0*/  UIADD3 UR6, UPT, UPT, UR26, 0x10800, URZ ;  /* 0x000108001a067890 */ /* 0x000fe4000fffe0ff */
[----:B---3--:R-:W-:Y:S01]  /*32e0*/  UIADD3 UR5, UPT, UPT, UR5, 0x1f, URZ ;  /* 0x0000001f05057890 */ /* 0x008fe2000fffe0ff */
[----:B-1----:R-:W1:Y:S01]  /*32f0*/  LDS R0, [UR26+0x140] ;  /* 0x0001401aff007984 */ /* 0x002e620008000800 */
[----:B------:R-:W-:Y:S01]  /*3300*/  UMOV UR36, 0x0 ;  /* 0x0000000000247882 */ /* 0x000fe20000000000 */
[----:B------:R-:W-:Y:S01]  /*3310*/  UMOV UR37, 0x4400910 ;  /* 0x0440091000257882 */ /* 0x000fe20000000000 */
[----:B------:R-:W-:Y:S02]  /*3320*/  USHF.R.S32.HI UR40, URZ, 0x1f, UR5 ;  /* 0x0000001fff287899 */ /* 0x000fe40008011405 */
[----:B----4-:R-:W-:-:S02]  /*3330*/  UISETP.GE.AND UP4, UPT, UR7, 0x1, UPT ;  /* 0x000000010700788c */ /* 0x010fc4000bf86270 */
[----:B------:R-:W-:Y:S02]  /*3340*/  ULEA.HI UR40, UR40, UR5, URZ, 0x5 ;  /* 0x0000000528287291 */ /* 0x000fe4000f8f28ff */
[----:B------:R-:W-:Y:S02]  /*3350*/  USHF.R.U32.HI UR5, URZ, 0x4, UR4 ;  /* 0x00000004ff057899 */ /* 0x000fe40008011604 */
[----:B------:R-:W-:Y:S02]  /*3360*/  USHF.R.S32.HI UR40, URZ, 0x5, UR40 ;  /* 0x00000005ff287899 */ /* 0x000fe40008011428 */
[----:B------:R-:W-:Y:S02]  /*3370*/  USHF.R.U32.HI UR4, URZ, 0x4, UR6 ;  /* 0x00000004ff047899 */ /* 0x000fe40008011606 */
[----:B------:R-:W-:Y:S02]  /*3380*/  UISETP.LT.AND UP0, UPT, UR40, 0x1, UPT ;  /* 0x000000012800788c */ /* 0x000fe4000bf01270 */
[----:B------:R-:W-:-:S02]  /*3390*/  ULOP3.LUT UR5, UR5, 0x3fff, URZ, 0xc0, !UPT ;  /* 0x00003fff05057892 */ /* 0x000fc4000f8ec0ff */
[----:B------:R-:W-:Y:S02]  /*33a0*/  ULOP3.LUT UR4, UR4, 0x3fff, URZ, 0xc0, !UPT ;  /* 0x00003fff04047892 */ /* 0x000fe4000f8ec0ff */
[----:B------:R-:W-:Y:S02]  /*33b0*/  USEL UR41, UR40, 0x1, !UP0 ;  /* 0x0000000128297887 */ /* 0x000fe4000c000000 */
[----:B------:R-:W-:Y:S02]  /*33c0*/  ULOP3.LUT UR28, UR5, 0x10000, URZ, 0xfc, !UPT ;  /* 0x00010000051c7892 */ /* 0x000fe4000f8efcff */
[----:B------:R-:W-:Y:S02]  /*33d0*/  ULOP3.LUT UR29, UR4, 0x10000, URZ, 0xfc, !UPT ;  /* 0x00010000041d7892 */ /* 0x000fe4000f8efcff */
[----:B------:R-:W-:Y:S01]  /*33e0*/  UIADD3 UR41, UPT, UPT, -UR41, URZ, URZ ;  /* 0x000000ff29297290 */ /* 0x000fe2000fffe1ff */
[----:B------:R-:W-:Y:S01]  /*33f0*/  UMOV UR34, 0x0 ;  /* 0x0000000000227882 */ /* 0x000fe20000000000 */
[----:B------:R-:W-:Y:S01]  /*3400*/  UMOV UR35, 0x4400910 ;  /* 0x0440091000237882 */ /* 0x000fe20000000000 */
[----:B------:R-:W-:Y:S01]  /*3410*/  UMOV UR32, 0x0 ;  /* 0x0000000000207882 */ /* 0x000fe20000000000 */
[----:B------:R-:W-:Y:S01]  /*3420*/  UMOV UR33, 0x4400910 ;  /* 0x0440091000217882 */ /* 0x000fe20000000000 */
[----:B-1----:R-:W-:-:S15]  /*3430*/  R2UR UR42, R0 ;  /* 0x00000000002a72ca */ /* 0x002fde00000e0000 */
.L_x_66:
[----:B------:R-:W-:Y:S02]  /*3440*/  LEA R0, R10, UR26, 0x3 ;  /* 0x0000001a0a007c11 */ /* 0x000fe4000f8e18ff */
[----:B------:R-:W-:Y:S02]  /*3450*/  SHF.L.U32 R5, R9, 0x1f, RZ ;  /* 0x0000001f09057819 */ /* 0x000fe400000006ff */
[----:B------:R-:W-:Y:S01]  /*3460*/  PLOP3.LUT P0, PT, PT, PT, UP4, 0x80, 0x8 ;  /* 0x000000000008781c */ /* 0x000fe20003f0f048 */
[----:B------:R-:W-:Y:S01]  /*3470*/  VIADD R3, R0, 0xa0 ;  /* 0x000000a000037836 */ /* 0x000fe20000000000 */
[----:B-1----:R-:W1:Y:S02]  /*3480*/  SYNCS.PHASECHK.TRANS64.TRYWAIT P1, [R0+URZ+0x90], R5 ;  /* 0x00009005000075a7 */ /* 0x002e6400080211ff */
[----:B-1-3--:R-:W-:Y:S09]  /*3490*/  @!P1 BRA `(.L_x_60) ;  /* 0x0000008400a49947 */ /* 0x00aff20003800000 */
.L_x_189:
[----:B------:R-:W-:Y:S01]  /*34a0*/  LEA R4, R10, UR26, 0x4 ;  /* 0x0000001a0a047c11 */ /* 0x000fe2000f8e20ff */
[----:B------:R-:W-:Y:S01]  /*34b0*/  @UP4 ULEA UR4, UR24, UR26, 0x3 ;  /* 0x0000001a18044291 */ /* 0x000fe2000f8e18ff */
[----:B------:R-:W-:Y:S01]  /*34c0*/  PLOP3.LUT P2, PT, PT, PT, PT, 0x80, 0x8 ;  /* 0x000000000008781c */ /* 0x000fe20003f4f070 */
[----:B------:R-:W-:Y:S01]  /*34d0*/  ULEA UR31, UR30, UR26, 0x3 ;  /* 0x0000001a1e1f7291 */ /* 0x000fe2000f8e18ff */
[----:B------:R-:W-:Y:S02]  /*34e0*/  PRMT R3, RZ, 0x654, R3 ;  /* 0x00000654ff037816 */ /* 0x000fe40000000003 */
[----:B-1----:R-:W1:Y:S01]  /*34f0*/  LDS.128 R4, [R4+0x120] ;  /* 0x0001200004047984 */ /* 0x002e620000000c00 */
[----:B------:R-:W-:Y:S02]  /*3500*/  @P0 SHF.L.U32 R2, R8, 0x1f, RZ ;  /* 0x0000001f08020819 */ /* 0x000fe400000006ff */
[----:B------:R-:W-:Y:S01]  /*3510*/  SHF.L.U32 R0, R11, 0x1f, RZ ;  /* 0x0000001f0b007819 */ /* 0x000fe200000006ff */
[----:B------:R-:W-:Y:S01]  /*3520*/  @!PT LDS RZ, [RZ] ;  /* 0x00000000fffff984 */ /* 0x000fe20000000800 */
[----:B------:R-:W-:Y:S01]  /*3530*/  @!PT LDS RZ, [RZ] ;  /* 0x00000000fffff984 */ /* 0x000fe20000000800 */
[----:B------:R-:W-:Y:S01]  /*3540*/  @!PT LDS RZ, [RZ] ;  /* 0x00000000fffff984 */ /* 0x000fe20000000800 */
[----:B------:R-:W-:Y:S01]  /*3550*/  @!PT LDS RZ, [RZ] ;  /* 0x00000000fffff984 */ /* 0x000fe20000000800 */
[----:B------:R2:W-:Y:S06]  /*3560*/  MEMBAR.ALL.CTA ;  /* 0x0000000000007992 */ /* 0x0005ec0000008000 */
[----:B--2---:R-:W2:Y:S02]  /*3570*/  FENCE.VIEW.ASYNC.S ;  /* 0x00000000000073c6 */ /* 0x004ea40000000000 */
[----:B--2---:R2:W-:Y:S01]  /*3580*/  SYNCS.ARRIVE.TRANS64.RED.A1T0 RZ, [R3+URZ], RZ ;  /* 0x000000ff03ff79a7 */ /* 0x0045e200081004ff */
[----:B------:R2:W3:Y:S01]  /*3590*/  @P0 SYNCS.PHASECHK.TRANS64.TRYWAIT P2, [UR4], R2 ;  /* 0x00000002ff0005a7 */ /* 0x0004e20008041104 */
[----:B------:R-:W-:Y:S01]  /*35a0*/  ULEA.HI UR4, UR30, UR30, URZ, 0x1 ;  /* 0x0000001e1e047291 */ /* 0x000fe2000f8f08ff */
[----:B-1----:R-:W-:-:S03]  /*35b0*/  LOP3.LUT P1, RZ, R6, 0x1, RZ, 0xc0, !PT ;  /* 0x0000000106ff7812 */ /* 0x002fc6000782c0ff */
[----:B------:R-:W-:Y:S02]  /*35c0*/  USHF.L.U32 UR11, UR4, 0x7, URZ ;  /* 0x00000007040b7899 */ /* 0x000fe400080006ff */
[----:B------:R-:W-:Y:S02]  /*35d0*/  ULOP3.LUT UR4, UR4, 0xffe, URZ, 0xc0, !UPT ;  /* 0x00000ffe04047892 */ /* 0x000fe4000f8ec0ff */
[----:B------:R-:W-:Y:S02]  /*35e0*/  ULOP3.LUT UR11, UR11, 0xffffff00, URZ, 0xc0, !UPT ;  /* 0xffffff000b0b7892 */ /* 0x000fe4000f8ec0ff */
[----:B------:R-:W-:Y:S02]  /*35f0*/  UIADD3 UR4, UPT, UPT, -UR4, UR30, URZ ;  /* 0x0000001e04047290 */ /* 0x000fe4000fffe1ff */
[----:B------:R-:W-:Y:S01]  /*3600*/  UIADD3 UR11, UPT, UPT, UR42, UR11, URZ ;  /* 0x0000000b2a0b7290 */ /* 0x000fe2000fffe0ff */
[----:B------:R-:W1:Y:S03]  /*3610*/  SYNCS.PHASECHK.TRANS64.TRYWAIT P0, [UR31+0xd0], R0 ;  /* 0x0000d000ff0075a7 */ /* 0x000e66000800111f */
[----:B------:R-:W-:Y:S01]  /*3620*/  ULEA UR11, UR4, UR11, 0x14 ;  /* 0x0000000b040b7291 */ /* 0x000fe2000f8ea0ff */
[----:B-123--:R-:W-:Y:S11]  /*3630*/  @!P0 BRA `(.L_x_61) ;  /* 0x0000008400508947 */ /* 0x00eff60003800000 */
.L_x_191:
[----:B------:R-:W-:Y:S01]  /*3640*/  IADD3 R10, PT, PT, R10, 0x1, RZ ;  /* 0x000000010a0a7810 */ /* 0x000fe20007ffe0ff */
[----:B------:R-:W-:Y:S06]  /*3650*/  BRA.U !UP4, `(.L_x_62) ;  /* 0x000000010cc07547 */ /* 0x000fec000b800000 */
[----:B------:R-:W-:Y:S01]  /*3660*/  UPLOP3.LUT UP2, UPT, UPT, UPT, UPT, 0x40, 0x4 ;  /* 0x000000000004789c */ /* 0x000fe20003f4e870 */
[----:B------:R-:W-:Y:S01]  /*3670*/  UMOV UR23, UR41 ;  /* 0x0000002900177c82 */ /* 0x000fe20008000000 */
[----:B------:R-:W-:Y:S01]  /*3680*/  UMOV UR22, UR40 ;  /* 0x0000002800167c82 */ /* 0x000fe20008000000 */
[----:B------:R-:W-:-:S08]  /*3690*/  UMOV UR10, UR24 ;  /* 0x00000018000a7c82 */ /* 0x000fd00008000000 */
.L_x_65:
[----:B------:R-:W-:Y:S02]  /*36a0*/  UIADD3 UR23, UPT, UPT, UR23, 0x1, URZ ;  /* 0x0000000117177890 */ /* 0x000fe4000fffe0ff */
[----:B--2---:R-:W-:Y:S02]  /*36b0*/  ULEA UR5, UR10, UR26, 0x3 ;  /* 0x0000001a0a057291 */ /* 0x004fe4000f8e18ff */
[----:B------:R-:W-:Y:S01]  /*36c0*/  UISETP.NE.AND UP3, UPT, UR23, URZ, UPT ;  /* 0x000000ff1700728c */ /* 0x000fe2000bf65270 */
[----:B---3--:R-:W-:Y:S10]  /*36d0*/  @P2 BRA `(.L_x_63) ;  /* 0x00000000000c2947 */ /* 0x008ff40003800000 */
[----:B-1----:R-:W-:Y:S04]  /*36e0*/  SHF.L.U32 R3, R8, 0x1f, RZ ;  /* 0x0000001f08037819 */ /* 0x002fe800000006ff */
[----:B------:R-:W1:Y:S02]  /*36f0*/  SYNCS.PHASECHK.TRANS64.TRYWAIT P0, [UR5], R3 ;  /* 0x00000003ff0075a7 */ /* 0x000e640008001105 */
[----:B-1----:R-:W-:Y:S05]  /*3700*/  @!P0 BRA `(.L_x_64) ;  /* 0x0000008400348947 */ /* 0x002fea0003800000 */
.L_x_63:
[----:B------:R-:W-:Y:S01]  /*3710*/  UISETP.NE.AND UP0, UPT, UR22, 0x1, UPT ;  /* 0x000000011600788c */ /* 0x000fe2000bf05270 */
[----:B------:R-:W-:Y:S01]  /*3720*/  PLOP3.LUT P2, PT, PT, PT, PT, 0x80, 0x8 ;  /* 0x000000000008781c */ /* 0x000fe20003f4f070 */
[----:B------:R-:W-:Y:S02]  /*3730*/  UIADD3 UR4, UPT, UPT, UR10, 0x1, URZ ;  /* 0x000000010a047890 */ /* 0x000fe4000fffe0ff */
[----:B------:R-:W-:Y:S02]  /*3740*/  UIADD3 UR25, UPT, UPT, UR5, 0x20, URZ ;  /* 0x0000002005197890 */ /* 0x000fe4000fffe0ff */
[----:B------:R-:W-:Y:S01]  /*3750*/  UISETP.NE.AND UP1, UPT, UR4, 0x4, UPT ;  /* 0x000000040400788c */ /* 0x000fe2000bf25270 */
[----:B------:R-:W-:Y:S01]  /*3760*/  PLOP3.LUT P0, PT, PT, PT, UP0, 0x80, 0x8 ;  /* 0x000000000008781c */ /* 0x000fe20003f0f008 */
[----:B------:R-:W-:Y:S02]  /*3770*/  UIADD3 UR22, UPT, UPT, UR22, -0x1, URZ ;  /* 0xffffffff16167890 */ /* 0x000fe4000fffe0ff */
[----:B------:R-:W-:Y:S02]  /*3780*/  USEL UR6, URZ, 0x1, UP1 ;  /* 0x00000001ff067887 */ /* 0x000fe40008800000 */
[----:B------:R-:W-:Y:S01]  /*3790*/  USEL UR24, UR4, URZ, UP1 ;  /* 0x000000ff04187287 */ /* 0x000fe20008800000 */
[----:B------:R-:W-:Y:S01]  /*37a0*/  UMOV UR7, 0x40004040 ;  /* 0x4000404000077882 */ /* 0x000fe20000000000 */
[----:B------:R-:W-:Y:S02]  /*37b0*/  UMOV UR5, 0x40004040 ;  /* 0x4000404000057882 */ /* 0x000fe40000000000 */
[----:B------:R-:W-:Y:S01]  /*37c0*/  @UP0 ULEA UR4, UR24, UR26, 0x3 ;  /* 0x0000001a18040291 */ /* 0x000fe2000f8e18ff */
[----:B------:R-:W-:Y:S01]  /*37d0*/  LOP3.LUT R8, R8, UR6, RZ, 0x3c, !PT ;  /* 0x0000000608087c12 */ /* 0x000fe2000f8e3cff */
[----:B------:R-:W-:Y:S01]  /*37e0*/  ULEA UR6, UR10, UR29, 0xb ;  /* 0x0000001d0a067291 */ /* 0x000fe2000f8e58ff */
[----:B------:R-:W-:Y:S02]  /*37f0*/  UMOV UR21, 0x40004040 ;  /* 0x4000404000157882 */ /* 0x000fe40000000000 */
[----:B-1----:R-:W-:Y:S01]  /*3800*/  @P0 SHF.L.U32 R0, R8, 0x1f, RZ ;  /* 0x0000001f08000819 */ /* 0x002fe200000006ff */
[----:B------:R-:W-:Y:S02]  /*3810*/  UIADD3 UR20, UPT, UPT, UR6, 0x2, URZ ;  /* 0x0000000206147890 */ /* 0x000fe4000fffe0ff */
[----:B------:R-:W-:Y:S01]  /*3820*/  UIADD3 UR16, UPT, UPT, UR6, 0x4, URZ ;  /* 0x0000000406107890 */ /* 0x000fe2000fffe0ff */
[----:B------:R2:W3:Y:S01]  /*3830*/  @P0 SYNCS.PHASECHK.TRANS64.TRYWAIT P2, [UR4], R0 ;  /* 0x00000000ff0005a7 */ /* 0x0004e20008041104 */
[----:B------:R-:W-:Y:S02]  /*3840*/  ULEA UR4, UR10, UR28, 0x9 ;  /* 0x0000001c0a047291 */ /* 0x000fe4000f8e48ff */
[----:B------:R-:W-:Y:S02]  /*3850*/  UIADD3 UR12, UPT, UPT, UR6, 0x6, URZ ;  /* 0x00000006060c7890 */ /* 0x000fe4000fffe0ff */
[----:B------:R-:W-:Y:S02]  /*3860*/  UIADD3 UR18, UPT, UPT, UR4, 0x2, URZ ;  /* 0x0000000204127890 */ /* 0x000fe4000fffe0ff */
[----:B------:R-:W-:Y:S02]  /*3870*/  UIADD3 UR14, UPT, UPT, UR4, 0x4, URZ ;  /* 0x00000004040e7890 */ /* 0x000fe4000fffe0ff */
[----:B------:R-:W-:Y:S01]  /*3880*/  UIADD3 UR8, UPT, UPT, UR4, 0x6, URZ ;  /* 0x0000000604087890 */ /* 0x000fe2000fffe0ff */
[----:B------:R2:W-:Y:S01]  /*3890*/  UTCHMMA gdesc[UR4], gdesc[UR6], tmem[UR11], tmem[UR38], idesc[UR39], UP2 ;  /* 0x00ff2606040075ea */ /* 0x0005e2000900000b */
[----:B------:R-:W-:Y:S01]  /*38a0*/  UPLOP3.LUT UP2, UPT, UPT, UPT, UPT, 0x80, 0x8 ;  /* 0x000000000008789c */ /* 0x000fe20003f4f070 */
[----:B------:R-:W-:Y:S01]  /*38b0*/  UMOV UR19, 0x40004040 ;  /* 0x4000404000137882 */ /* 0x000fe20000000000 */
[----:B------:R-:W-:Y:S01]  /*38c0*/  UMOV UR17, 0x40004040 ;  /* 0x4000404000117882 */ /* 0x000fe20000000000 */
[----:B------:R2:W-:Y:S01]  /*38d0*/  UTCHMMA gdesc[UR18], gdesc[UR20], tmem[UR11], tmem[UR36], idesc[UR37], UPT ;  /* 0x00ff2414120075ea */ /* 0x0005e2000b80000b */
[----:B------:R-:W-:Y:S01]  /*38e0*/  UMOV UR15, 0x40004040 ;  /* 0x40004040000f7882 */ /* 0x000fe20000000000 */
[----:B------:R-:W-:Y:S01]  /*38f0*/  UMOV UR13, 0x40004040 ;  /* 0x40004040000d7882 */ /* 0x000fe20000000000 */
[----:B------:R-:W-:Y:S01]  /*3900*/  UMOV UR9, 0x40004040 ;  /* 0x4000404000097882 */ /* 0x000fe20000000000 */
[----:B------:R2:W-:Y:S01]  /*3910*/  UTCHMMA gdesc[UR14], gdesc[UR16], tmem[UR11], tmem[UR34], idesc[UR35], UPT ;  /* 0x00ff22100e0075ea */ /* 0x0005e2000b80000b */
[----:B------:R2:W-:Y:S01]  /*3920*/  UTCHMMA gdesc[UR8], gdesc[UR12], tmem[UR11], tmem[UR32], idesc[UR33], UPT ;  /* 0x00ff200c080075ea */ /* 0x0005e2000b80000b */
[----:B------:R2:W-:Y:S01]  /*3930*/  UTCBAR.MULTICAST [UR25], URZ, UR27 ;  /* 0x000000ff190073e9 */ /* 0x0005e2000800081b */
[----:B------:R-:W-:Y:S01]  /*3940*/  UMOV UR10, UR24 ;  /* 0x00000018000a7c82 */ /* 0x000fe20008000000 */
[----:B------:R-:W-:Y:S05]  /*3950*/  BRA.U UP3, `(.L_x_65) ;  /* 0xfffffffd03507547 */ /* 0x000fea000b83ffff */
.L_x_62:
[----:B--2---:R-:W-:Y:S01]  /*3960*/  UIADD3 UR4, UPT, UPT, UR30, 0x1, URZ ;  /* 0x000000011e047890 */ /* 0x004fe2000fffe0ff */
[C---:B------:R-:W-:Y:S01]  /*3970*/  ISETP.NE.AND P0, PT, R10.reuse, 0x2, PT ;  /* 0x000000020a00780c */ /* 0x040fe20003f05270 */
[----:B------:R-:W-:Y:S02]  /*3980*/  UIADD3 UR5, UPT, UPT, UR31, 0xb0, URZ ;  /* 0x000000b01f057890 */ /* 0x000fe4000fffe0ff */
[----:B------:R-:W-:Y:S01]  /*3990*/  UISETP.NE.AND UP0, UPT, UR4, 0x4, UPT ;  /* 0x000000040400788c */ /* 0x000fe2000bf05270 */
[----:B-1----:R-:W-:Y:S02]  /*39a0*/  SEL R0, RZ, 0x1, P0 ;  /* 0x00000001ff007807 */ /* 0x002fe40000000000 */
[----:B------:R-:W-:Y:S01]  /*39b0*/  SEL R10, R10, RZ, P0 ;  /* 0x000000ff0a0a7207 */ /* 0x000fe20000000000 */
[----:B------:R-:W-:Y:S01]  /*39c0*/  USEL UR6, URZ, 0x1, UP0 ;  /* 0x00000001ff067887 */ /* 0x000fe20008000000 */
[----:B------:R-:W-:Y:S01]  /*39d0*/  LOP3.LUT R9, R9, R0, RZ, 0x3c, !PT ;  /* 0x0000000009097212 */ /* 0x000fe200078e3cff */
[----:B------:R-:W-:Y:S01]  /*39e0*/  USEL UR30, UR4, URZ, UP0 ;  /* 0x000000ff041e7287 */ /* 0x000fe20008000000 */
[----:B------:R1:W-:Y:S03]  /*39f0*/  UTCBAR [UR5], URZ ;  /* 0x000000ff050073e9 */ /* 0x0003e600080000ff */
[----:B------:R-:W-:Y:S01]  /*3a00*/  LOP3.LUT R11, R11, UR6, RZ, 0x3c, !PT ;  /* 0x000000060b0b7c12 */ /* 0x000fe2000f8e3cff */
[----:B------:R-:W-:Y:S07]  /*3a10*/  @P1 BRA `(.L_x_66) ;  /* 0xfffffff800881947 */ /* 0x000fee000383ffff */
[----:B------:R-:W2:Y:S01]  /*3a20*/  S2UR UR8, SR_CgaCtaId ;  /* 0x00000000000879c3 */ /* 0x000ea20000008800 */
[----:B------:R-:W-:Y:S01]  /*3a30*/  ELECT P0, URZ, PT ;  /* 0x0000000000ff782f */ /* 0x000fe20003800000 */
[----:B------:R-:W-:Y:S01]  /*3a40*/  IMAD.MOV.U32 R0, RZ, RZ, 0x1 ;  /* 0x00000001ff007424 */ /* 0x000fe200078e00ff */
[----:B------:R-:W-:Y:S01]  /*3a50*/  UIADD3 UR26, UPT, UPT, UR26, 0xd0, URZ ;  /* 0x000000d01a1a7890 */ /* 0x000fe2000fffe0ff */
[----:B------:R-:W-:Y:S01]  /*3a60*/  SHF.L.U32 R3, R11, 0x1f, RZ ;  /* 0x0000001f0b037819 */ /* 0x000fe200000006ff */
[----:B------:R-:W-:-:S03]  /*3a70*/  UMOV UR4, 0x40 ;  /* 0x0000004000047882 */ /* 0x000fc60000000000 */
[----:B------:R-:W-:Y:S01]  /*3a80*/  UVIRTCOUNT.DEALLOC.SMPOOL 0x80 ;  /* 0x000000800000784c */ /* 0x000fe20000000000 */
[----:B--2---:R-:W-:Y:S02]  /*3a90*/  ULEA UR8, UR8, UR4, 0x18 ;  /* 0x0000000408087291 */ /* 0x004fe4000f8ec0ff */
[----:B------:R-:W-:-:S07]  /*3aa0*/  ULEA UR4, UR30, UR26, 0x3 ;  /* 0x0000001a1e047291 */ /* 0x000fce000f8e18ff */
[----:B------:R2:W-:Y:S02]  /*3ab0*/  @P0 STS.U8 [UR8+0x1c], R0 ;  /* 0x00001c00ff000988 */ /* 0x0005e40008000008 */
[----:B------:R-:W4:Y:S02]  /*3ac0*/  SYNCS.PHASECHK.TRANS64.TRYWAIT P0, [UR4], R3 ;  /* 0x00000003ff0075a7 */ /* 0x000f240008001104 */
[----:B--2-4-:R-:W-:Y:S05]  /*3ad0*/  @!P0 BRA `(.L_x_67) ;  /* 0x0000008000588947 */ /* 0x014fea0003800000 */
.L_x_194:
[----:B------:R-:W-:-:S04]  /*3ae0*/  UIADD3 UR4, UPT, UPT, UR30, 0x1, URZ ;  /* 0x000000011e047890 */ /* 0x000fc8000fffe0ff */
[----:B------:R-:W-:-:S04]  /*3af0*/  UISETP.NE.AND UP0, UPT, UR4, 0x4, UPT ;  /* 0x000000040400788c */ /* 0x000fc8000bf05270 */
[----:B------:R-:W-:Y:S02]  /*3b00*/  USEL UR6, URZ, 0x1, UP0 ;  /* 0x00000001ff067887 */ /* 0x000fe40008000000 */
[----:B------:R-:W-:-:S04]  /*3b10*/  USEL UR4, UR4, URZ, UP0 ;  /* 0x000000ff04047287 */ /* 0x000fc80008000000 */
[----:B-1----:R-:W-:Y:S01]  /*3b20*/  ULEA UR5, UR4, UR26, 0x3 ;  /* 0x0000001a04057291 */ /* 0x002fe2000f8e18ff */
[----:B------:R-:W-:-:S04]  /*3b30*/  LOP3.LUT R2, R11, UR6, RZ, 0x3c, !PT ;  /* 0x000000060b027c12 */ /* 0x000fc8000f8e3cff */
[----:B--2---:R-:W-:-:S04]  /*3b40*/  SHF.L.U32 R3, R2, 0x1f, RZ ;  /* 0x0000001f02037819 */ /* 0x004fc800000006ff */
[----:B------:R-:W1:Y:S02]  /*3b50*/  SYNCS.PHASECHK.TRANS64.TRYWAIT P0, [UR5], R3 ;  /* 0x00000003ff0075a7 */ /* 0x000e640008001105 */
[----:B-1----:R-:W-:Y:S05]  /*3b60*/  @!P0 BRA `(.L_x_68) ;  /* 0x00000080004c8947 */ /* 0x002fea0003800000 */
.L_x_196:
        /* <DEDUP_REMOVED lines=9> */
.L_x_198:
[----:B------:R-:W-:-:S04]  /*3c00*/  UIADD3 UR4, UPT, UPT, UR4, 0x1, URZ ;  /* 0x0000000104047890 */ /* 0x000fc8000fffe0ff */
[----:B------:R-:W-:-:S04]  /*3c10*/  UISETP.NE.AND UP0, UPT, UR4, 0x4, UPT ;  /* 0x000000040400788c */ /* 0x000fc8000bf05270 */
[----:B------:R-:W-:Y:S02]  /*3c20*/  USEL UR5, URZ, 0x1, UP0 ;  /* 0x00000001ff057887 */ /* 0x000fe40008000000 */
[----:B------:R-:W-:-:S04]  /*3c30*/  USEL UR4, UR4, URZ, UP0 ;  /* 0x000000ff04047287 */ /* 0x000fc80008000000 */
[----:B------:R-:W-:Y:S01]  /*3c40*/  ULEA UR4, UR4, UR26, 0x3 ;  /* 0x0000001a04047291 */ /* 0x000fe2000f8e18ff */
[----:B-1----:R-:W-:-:S04]  /*3c50*/  LOP3.LUT R3, R2, UR5, RZ, 0x3c, !PT ;  /* 0x0000000502037c12 */ /* 0x002fc8000f8e3cff */
[----:B------:R-:W-:-:S04]  /*3c60*/  SHF.L.U32 R3, R3, 0x1f, RZ ;  /* 0x0000001f03037819 */ /* 0x000fc800000006ff */
[----:B------:R-:W1:Y:S02]  /*3c70*/  SYNCS.PHASECHK.TRANS64.TRYWAIT P0, [UR4], R3 ;  /* 0x00000003ff0075a7 */ /* 0x000e640008001104 */
[----:B-1----:R-:W-:Y:S05]  /*3c80*/  @!P0 BRA `(.L_x_70) ;  /* 0x0000008000348947 */ /* 0x002fea0003800000 */
.L_x_200:
[----:B------:R-:W-:Y:S01]  /*3c90*/  NOP ;  /* 0x0000000000007918 */ /* 0x000fe20000000000 */
[----:B-1----:R-:W1:Y:S01]  /*3ca0*/  LDS R0, [UR8+0x14] ;  /* 0x00001408ff007984 */ /* 0x002e620008000800 */
[----:B------:R-:W-:Y:S01]  /*3cb0*/  ULOP3.LUT UR4, UR42, 0xffff, URZ, 0xc0, !UPT ;  /* 0x0000ffff2a047892 */ /* 0x000fe2000f8ec0ff */
[----:B------:R-:W-:Y:S01]  /*3cc0*/  UMOV UR5, 0xffff ;  /* 0x0000ffff00057882 */ /* 0x000fe20000000000 */
[----:B------:R-:W-:Y:S02]  /*3cd0*/  UMOV UR6, 0x1 ;  /* 0x0000000100067882 */ /* 0x000fe40000000000 */
[----:B------:R-:W-:-:S04]  /*3ce0*/  USHF.R.U32.HI UR4, URZ, 0x5, UR4 ;  /* 0x00000005ff047899 */ /* 0x000fc80008011604 */
[----:B------:R-:W-:Y:S02]  /*3cf0*/  USHF.L.U32 UR5, UR5, UR4, URZ ;  /* 0x0000000405057299 */ /* 0x000fe400080006ff */
[----:B------:R-:W-:-:S04]  /*3d00*/  USHF.L.U32 UR4, UR6, UR4, URZ ;  /* 0x0000000406047299 */ /* 0x000fc800080006ff */
[----:B-1----:R-:W-:-:S04]  /*3d10*/  LOP3.LUT R0, R0, UR5, RZ, 0xc0, !PT ;  /* 0x0000000500007c12 */ /* 0x002fc8000f8ec0ff */
[----:B------:R-:W-:-:S13]  /*3d20*/  ISETP.NE.AND P0, PT, R0, UR5, PT ;  /* 0x0000000500007c0c */ /* 0x000fda000bf05270 */
[----:B------:R-:W-:Y:S05]  /*3d30*/  @P0 BRA `(.L_x_71) ;  /* 0x0000000000580947 */ /* 0x000fea0003800000 */
[----:B------:R-:W1:Y:S02]  /*3d40*/  LDS R0, [UR8+0x18] ;  /* 0x00001808ff007984 */ /* 0x000e640008000800 */
[----:B-1----:R-:W-:-:S04]  /*3d50*/  LOP3.LUT R0, R0, UR4, RZ, 0xc0, !PT ;  /* 0x0000000400007c12 */ /* 0x002fc8000f8ec0ff */
[----:B------:R-:W-:-:S13]  /*3d60*/  ISETP.NE.AND P0, PT, R0, UR4, PT ;  /* 0x0000000400007c0c */ /* 0x000fda000bf05270 */
[----:B------:R-:W-:Y:S05]  /*3d70*/  @P0 BRA `(.L_x_72) ;  /* 0x00000000003c0947 */ /* 0x000fea0003800000 */
[----:B------:R-:W1:Y:S01]  /*3d80*/  S2R R2, SR_LANEID ;  /* 0x0000000000027919 */ /* 0x000e620000000000 */
[----:B------:R-:W-:Y:S01]  /*3d90*/  ULOP3.LUT UR5, URZ, UR5, URZ, 0x33, !UPT ;  /* 0x00000005ff057292 */ /* 0x000fe2000f8e33ff */
[----:B------:R-:W-:Y:S01]  /*3da0*/  LOP3.LUT R4, RZ, UR4, RZ, 0x33, !PT ;  /* 0x00000004ff047c12 */ /* 0x000fe2000f8e33ff */
[----:B------:R-:W-:Y:S02]  /*3db0*/  VOTEU.ANY UR4, UPT, PT ;  /* 0x0000000000047886 */ /* 0x000fe400038e0100 */
[----:B------:R-:W-:Y:S01]  /*3dc0*/  UFLO.U32 UR4, UR4 ;  /* 0x00000004000472bd */ /* 0x000fe200080e0000 */
[----:B------:R-:W2:Y:S01]  /*3dd0*/  REDUX UR6, R4 ;  /* 0x00000000040673c4 */ /* 0x000ea20000000000 */
[----:B------:R-:W-:-:S06]  /*3de0*/  IMAD.U32 R0, RZ, RZ, UR5 ;  /* 0x00000005ff007e24 */ /* 0x000fcc000f8e00ff */
[----:B------:R4:W-:Y:S01]  /*3df0*/  UTCATOMSWS.AND URZ, UR5 ;  /* 0x0000000500ff79e3 */ /* 0x0009e20008000000 */
[----:B------:R-:W3:Y:S01]  /*3e00*/  REDUX UR7, R0 ;  /* 0x00000000000773c4 */ /* 0x000ee20000000000 */
[----:B-1----:R-:W-:Y:S01]  /*3e10*/  ISETP.EQ.U32.AND P0, PT, R2, UR4, PT ;  /* 0x0000000402007c0c */ /* 0x002fe2000bf02070 */
[----:B--2---:R-:W-:Y:S01]  /*3e20*/  IMAD.U32 R2, RZ, RZ, UR6 ;  /* 0x00000006ff027e24 */ /* 0x004fe2000f8e00ff */
[----:B---3--:R-:W-:-:S11]  /*3e30*/  MOV R3, UR7 ;  /* 0x0000000700037c02 */ /* 0x008fd60008000f00 */
[----:B------:R4:W-:Y:S04]  /*3e40*/  @P0 ATOMS.AND RZ, [UR8+0x14], R3 ;  /* 0x00001403ffff098c */ /* 0x0009e8000a800008 */
[----:B------:R4:W-:Y:S01]  /*3e50*/  @P0 ATOMS.AND RZ, [UR8+0x18], R2 ;  /* 0x00001802ffff098c */ /* 0x0009e2000a800008 */
[----:B------:R-:W-:Y:S05]  /*3e60*/  BRA `(.L_x_73) ;  /* 0x0000000000147947 */ /* 0x000fea0003800000 */
.L_x_72:
[----:B------:R-:W-:Y:S02]  /*3e70*/  MOV R2, 0x3e90 ;  /* 0x00003e9000027802 */ /* 0x000fe40000000f00 */
[----:B---3-5:R-:W-:Y:S05]  /*3e80*/  CALL.REL.NOINC `($__internal_0_$__cuda_sm10x_tcgen05_guardrail_trap_col_being_dealloced_not_returned_by_alloc) ;  /* 0x0000008400cc7944 */ /* 0x028fea0003c00000 */
[----:B------:R-:W-:Y:S05]  /*3e90*/  BRA `(.L_x_73) ;  /* 0x0000000000087947 */ /* 0x000fea0003800000 */
.L_x_71:
[----:B------:R-:W-:Y:S02]  /*3ea0*/  MOV R2, 0x3ec0 ;  /* 0x00003ec000027802 */ /* 0x000fe40000000f00 */
[----:B---3-5:R-:W-:Y:S05]  /*3eb0*/  CALL.REL.NOINC `($__internal_2_$__cuda_sm10x_tcgen05_guardrail_trap_unallocated_columns_being_dealloced) ;  /* 0x0000008400d87944 */ /* 0x028fea0003c00000 */
.L_x_73:
[----:B------:R-:W-:Y:S01]  /*3ec0*/  NOP ;  /* 0x0000000000007918 */ /* 0x000fe20000000000 */
[----:B----4-:R-:W-:Y:S05]  /*3ed0*/  EXIT ;  /* 0x000000000000794d */ /* 0x010fea0003800000 */
.L_x_55:
[----:B------:R-:W-:-:S09]  /*3ee0*/  UISETP.NE.OR UP0, UPT, UR17, 0x3, !UP3 ;  /* 0x000000031100788c */ /* 0x000fd2000df05670 */
[----:B------:R-:W-:Y:S05]  /*3ef0*/  BRA.U UP0, `(.L_x_74) ;  /* 0x0000001500d87547 */ /* 0x000fea000b800000 */
[----:B------:R-:W1:Y:S01]  /*3f00*/  S2UR UR10, SR_CgaCtaId ;  /* 0x00000000000a79c3 */ /* 0x000e620000008800 */
[----:B------:R-:W2:Y:S01]  /*3f10*/  LDCU UR46, c[0x0][0x370] ;  /* 0x00006e00ff2e77ac */ /* 0x000ea20008000800 */
[----:B------:R-:W-:Y:S01]  /*3f20*/  HFMA2 R14, -RZ, RZ, 0, 0 ;  /* 0x00000000ff0e7431 */ /* 0x000fe200000001ff */
[----:B------:R-:W-:Y:S01]  /*3f30*/  MOV R13, RZ ;  /* 0x000000ff000d7202 */ /* 0x000fe20000000f00 */
[----:B------:R-:W-:Y:S01]  /*3f40*/  HFMA2 R7, -RZ, RZ, 0, 0.0078125 ;  /* 0x00002000ff077431 */ /* 0x000fe200000001ff */
[----:B------:R-:W2:Y:S03]  /*3f50*/  LDCU.128 UR48, c[0x0][0xb10] ;  /* 0x00016200ff3077ac */ /* 0x000ea60008000c00 */
[----:B------:R-:W3:Y:S01]  /*3f60*/  LDC.64 R16, c[0x0][0x348] ;  /* 0x0000d200ff107b82 */ /* 0x000ee20000000a00 */
[----:B------:R-:W4:Y:S01]  /*3f70*/  LDCU UR39, c[0x0][0x374] ;  /* 0x00006e80ff2777ac */ /* 0x000f220008000800 */
[----:B------:R-:W1:Y:S06]  /*3f80*/  LDCU UR15, c[0x0][0xb0c] ;  /* 0x00016180ff0f77ac */ /* 0x000e6c0008000800 */
[----:B------:R-:W3:Y:S01]  /*3f90*/  LDC.64 R2, c[0x0][0x888] ;  /* 0x00022200ff027b82 */ /* 0x000ee20000000a00 */
[----:B------:R-:W3:Y:S01]  /*3fa0*/  LDCU UR54, c[0x0][0xb20] ;  /* 0x00016400ff3677ac */ /* 0x000ee20008000800 */
[----:B------:R-:W3:Y:S06]  /*3fb0*/  LDCU UR4, c[0x0][0xb30] ;  /* 0x00016600ff0477ac */ /* 0x000eec0008000800 */
[----:B------:R-:W3:Y:S01]  /*3fc0*/  LDC.64 R4, c[0x0][0x890] ;  /* 0x00022400ff047b82 */ /* 0x000ee20000000a00 */
[----:B------:R-:W-:Y:S01]  /*3fd0*/  UMOV UR21, 0x400 ;  /* 0x0000040000157882 */ /* 0x000fe20000000000 */
[----:B--2---:R-:W-:-:S02]  /*3fe0*/  UIMAD.WIDE.U32 UR6, UR46, UR48, URZ ;  /* 0x000000302e0672a5 */ /* 0x004fc4000f8e00ff */
[----:B----4-:R-:W-:Y:S02]  /*3ff0*/  UIMAD.WIDE.U32 UR8, UR39, UR51, URZ ;  /* 0x00000033270872a5 */ /* 0x010fe4000f8e00ff */
[----:B-1----:R-:W-:Y:S02]  /*4000*/  ULEA UR21, UR10, UR21, 0x18 ;  /* 0x000000150a157291 */ /* 0x002fe4000f8ec0ff */
[----:B------:R-:W-:Y:S02]  /*4010*/  UPLOP3.LUT UP1, UPT, UPT, UPT, UPT, 0x40, 0x4 ;  /* 0x000000000004789c */ /* 0x000fe40003f2e870 */
[----:B------:R-:W-:Y:S02]  /*4020*/  UIADD3 UR41, UPT, UPT, UR21, 0x40, URZ ;  /* 0x0000004015297890 */ /* 0x000fe4000fffe0ff */
[----:B------:R-:W-:Y:S02]  /*4030*/  UIADD3 UR33, UPT, UPT, UR21, 0x48, URZ ;  /* 0x0000004815217890 */ /* 0x000fe4000fffe0ff */
[----:B------:R-:W-:-:S02]  /*4040*/  UIADD3 UR25, UPT, UPT, UR21, 0x50, URZ ;  /* 0x0000005015197890 */ /* 0x000fc4000fffe0ff */
[----:B------:R-:W-:Y:S01]  /*4050*/  UIADD3 UR17, UPT, UPT, UR21, 0x58, URZ ;  /* 0x0000005815117890 */ /* 0x000fe2000fffe0ff */
[----:B------:R-:W-:Y:S01]  /*4060*/  UMOV UR6, UR7 ;  /* 0x0000000700067c82 */ /* 0x000fe20008000000 */
[----:B------:R-:W-:Y:S01]  /*4070*/  UMOV UR47, UR9 ;  /* 0x00000009002f7c82 */ /* 0x000fe20008000000 */
[----:B------:R-:W-:Y:S02]  /*4080*/  UISETP.GE.AND UP0, UPT, UR45, 0x1, UPT ;  /* 0x000000012d00788c */ /* 0x000fe4000bf06270 */
[----:B------:R-:W-:Y:S01]  /*4090*/  UISETP.NE.AND UP4, UPT, UR45, 0x1, UPT ;  /* 0x000000012d00788c */ /* 0x000fe2000bf85270 */
[----:B------:R-:W1:Y:S01]  /*40a0*/  LDCU.64 UR22, c[0x0][0xb28] ;  /* 0x00016500ff1677ac */ /* 0x000e620008000a00 */
[----:B------:R-:W-:Y:S02]  /*40b0*/  UISETP.NE.AND UP6, UPT, UR15, 0x1, UPT ;  /* 0x000000010f00788c */ /* 0x000fe4000bfc5270 */
[----:B------:R-:W-:Y:S02]  /*40c0*/  UISETP.NE.AND UP5, UPT, UR50, 0x1, UPT ;  /* 0x000000013200788c */ /* 0x000fe4000bfa5270 */
[----:B------:R-:W-:-:S02]  /*40d0*/  USHF.R.U32.HI UR52, URZ, UR49, UR6 ;  /* 0x00000031ff347299 */ /* 0x000fc40008011606 */
[----:B------:R-:W-:Y:S02]  /*40e0*/  UPRMT UR37, UR10, 0x654, UR41 ;  /* 0x000006540a257896 */ /* 0x000fe40008000029 */
[----:B------:R-:W-:Y:S02]  /*40f0*/  UPRMT UR31, UR10, 0x654, UR33 ;  /* 0x000006540a1f7896 */ /* 0x000fe40008000021 */
[----:B------:R-:W-:Y:S02]  /*4100*/  UPRMT UR30, UR10, 0x654, UR25 ;  /* 0x000006540a1e7896 */ /* 0x000fe40008000019 */
[----:B------:R-:W-:Y:S02]  /*4110*/  UPRMT UR29, UR10, 0x654, UR17 ;  /* 0x000006540a1d7896 */ /* 0x000fe40008000011 */
[----:B---3--:R-:W-:Y:S02]  /*4120*/  USHF.R.U32.HI UR47, URZ, UR54, UR47 ;  /* 0x00000036ff2f7299 */ /* 0x008fe4000801162f */
[----:B------:R-:W-:-:S11]  /*4130*/  UISETP.NE.AND UP3, UPT, UR4, 0x1, UPT ;  /* 0x000000010400788c */ /* 0x000fd6000bf65270 */
.L_x_89:
[C---:B------:R-:W-:Y:S02]  /*4140*/  LEA R12, R14.reuse, UR21, 0x3 ;  /* 0x000000150e0c7c11 */ /* 0x040fe4000f8e18ff */
[----:B------:R-:W-:Y:S02]  /*4150*/  SHF.L.U32 R9, R13, 0x1f, RZ ;  /* 0x0000001f0d097819 */ /* 0x000fe400000006ff */
[----:B------:R-:W-:Y:S02]  /*4160*/  LEA R10, R14, UR21, 0x4 ;  /* 0x000000150e0a7c11 */ /* 0x000fe4000f8e20ff */
[----:B--2---:R-:W2:Y:S02]  /*4170*/  SYNCS.PHASECHK.TRANS64.TRYWAIT P0, [R12+URZ+0x90], R9 ;  /* 0x000090090c0075a7 */ /* 0x004ea400080011ff */
[----:B--2---:R-:W-:Y:S05]  /*4180*/  @!P0 BRA `(.L_x_75) ;  /* 0x0000007c000c8947 */ /* 0x004fea0003800000 */
.L_x_201:
[----:B--2---:R-:W2:Y:S01]  /*4190*/  LDS.128 R8, [R10+0x120] ;  /* 0x000120000a087984 */ /* 0x004ea20000000c00 */
[----:B------:R-:W-:Y:S01]  /*41a0*/  UISETP.GE.AND UP0, UPT, UR45, 0x1, UPT ;  /* 0x000000012d00788c */ /* 0x000fe2000bf06270 */
[----:B------:R-:W-:Y:S01]  /*41b0*/  @!PT LDS RZ, [RZ] ;  /* 0x00000000fffff984 */ /* 0x000fe20000000800 */
[----:B------:R-:W-:Y:S01]  /*41c0*/  @!PT LDS RZ, [RZ] ;  /* 0x00000000fffff984 */ /* 0x000fe20000000800 */
[----:B------:R-:W-:Y:S01]  /*41d0*/  @!PT LDS RZ, [RZ] ;  /* 0x00000000fffff984 */ /* 0x000fe20000000800 */
[----:B------:R-:W-:Y:S01]  /*41e0*/  @!PT LDS RZ, [RZ] ;  /* 0x00000000fffff984 */ /* 0x000fe20000000800 */
[----:B------:R3:W-:Y:S06]  /*41f0*/  MEMBAR.ALL.CTA ;  /* 0x0000000000007992 */ /* 0x0007ec0000008000 */
[----:B---3--:R-:W3:Y:S01]  /*4200*/  FENCE.VIEW.ASYNC.S ;  /* 0x00000000000073c6 */ /* 0x008ee20000000000 */
[----:B--2---:R-:W-:Y:S11]  /*4210*/  LOP3.LUT P0, RZ, R10, 0x1, RZ, 0xc0, !PT ;  /* 0x000000010aff7812 */ /* 0x004ff6000780c0ff */
[----:B------:R-:W-:Y:S02]  /*4220*/  @!UPT UIADD3 URZ, UPT, UPT, URZ, URZ, URZ ;  /* 0x000000fffffff290 */ /* 0x000fe4000fffe0ff */
[----:B---3--:R-:W-:Y:S01]  /*4230*/  VOTEU.ANY UP2, P0 ;  /* 0x0000000000ff7886 */ /* 0x008fe20000040100 */
[----:B------:R-:W-:Y:S11]  /*4240*/  PLOP3.LUT P0, PT, PT, PT, UP2, 0x80, 0x8 ;  /* 0x000000000008781c */ /* 0x000ff60003f0f028 */
[----:B------:R-:W-:Y:S02]  /*4250*/  @!UPT UIADD3 URZ, UPT, UPT, URZ, URZ, URZ ;  /* 0x000000fffffff290 */ /* 0x000fe4000fffe0ff */
[----:B------:R-:W-:Y:S02]  /*4260*/  @P0 SHF.R.U32.HI R0, RZ, 0x10, R9 ;  /* 0x00000010ff000819 */ /* 0x000fe40000011609 */
[----:B------:R-:W-:Y:S02]  /*4270*/  @P0 MOV R6, R8 ;  /* 0x0000000800060202 */ /* 0x000fe40000000f00 */
[----:B------:R-:W-:Y:S01]  /*4280*/  @P0 R2UR UR4, R0 ;  /* 0x00000000000402ca */ /* 0x000fe200000e0000 */
[----:B------:R-:W-:Y:S01]  /*4290*/  VIADD R0, R12, 0xa0 ;  /* 0x000000a00c007836 */ /* 0x000fe20000000000 */
[----:B------:R-:W-:Y:S02]  /*42a0*/  @P0 LOP3.LUT R8, R9, 0xffff, RZ, 0xc0, !PT ;  /* 0x0000ffff09080812 */ /* 0x000fe400078ec0ff */
[----:B------:R-:W-:Y:S02]  /*42b0*/  @P0 R2UR UR6, R6 ;  /* 0x00000000060602ca */ /* 0x000fe400000e0000 */
[----:B------:R-:W-:Y:S02]  /*42c0*/  PRMT R0, RZ, 0x654, R0 ;  /* 0x00000654ff007816 */ /* 0x000fe40000000000 */
[----:B------:R-:W-:Y:S02]  /*42d0*/  @P0 R2UR UR5, R8 ;  /* 0x00000000080502ca */ /* 0x000fe400000e0000 */
[----:B------:R2:W-:Y:S03]  /*42e0*/  SYNCS.ARRIVE.TRANS64.RED.A1T0 RZ, [R0+URZ], RZ ;  /* 0x000000ff00ff79a7 */ /* 0x0005e600081004ff */
[----:B------:R-:W-:Y:S04]  /*42f0*/  @UP2 UMOV UR38, UR4 ;  /* 0x0000000400262c82 */ /* 0x000fe80008000000 */
[----:B------:R-:W-:Y:S04]  /*4300*/  @UP2 UMOV UR14, UR6 ;  /* 0x00000006000e2c82 */ /* 0x000fe80008000000 */
[----:B------:R-:W-:Y:S01]  /*4310*/  @UP2 UMOV UR13, UR5 ;  /* 0x00000005000d2c82 */ /* 0x000fe20008000000 */
[----:B------:R-:W-:Y:S05]  /*4320*/  BRA.U !UP0, `(.L_x_76) ;  /* 0x0000000108a47547 */ /* 0x000fea000b800000 */
[----:B------:R-:W-:Y:S02]  /*4330*/  UIMAD.WIDE.U32 UR18, UR13, UR51, URZ ;  /* 0x000000330d1272a5 */ /* 0x000fe4000f8e00ff */
[----:B------:R-:W-:Y:S02]  /*4340*/  UIMAD.WIDE.U32 UR26, UR14, UR48, URZ ;  /* 0x000000300e1a72a5 */ /* 0x000fe4000f8e00ff */
[----:B------:R-:W-:Y:S02]  /*4350*/  USEL UR4, UR39, UR47, !UP5 ;  /* 0x0000002f27047287 */ /* 0x000fe4000e800000 */
[----:B------:R-:W-:Y:S02]  /*4360*/  USEL UR7, UR46, UR52, !UP6 ;  /* 0x000000342e077287 */ /* 0x000fe4000f000000 */
[----:B-1----:R-:W-:Y:S02]  /*4370*/  UIMAD.WIDE.U32 UR8, UR4, UR22, URZ ;  /* 0x00000016040872a5 */ /* 0x002fe4000f8e00ff */
[----:B------:R-:W-:Y:S01]  /*4380*/  UIMAD.WIDE.U32 UR10, UR7, UR22, URZ ;  /* 0x00000016070a72a5 */ /* 0x000fe2000f8e00ff */
[----:B------:R-:W-:Y:S02]  /*4390*/  UMOV UR5, UR19 ;  /* 0x0000001300057c82 */ /* 0x000fe40008000000 */
[----:B------:R-:W-:Y:S03]  /*43a0*/  USHF.R.U32.HI UR6, URZ, UR54, UR5 ;  /* 0x00000036ff067299 */ /* 0x000fe60008011605 */
[----:B------:R-:W-:Y:S01]  /*43b0*/  UMOV UR5, UR27 ;  /* 0x0000001b00057c82 */ /* 0x000fe20008000000 */
[----:B------:R-:W-:Y:S02]  /*43c0*/  USEL UR6, UR13, UR6, !UP5 ;  /* 0x000000060d067287 */ /* 0x000fe4000e800000 */
[----:B------:R-:W-:Y:S03]  /*43d0*/  USHF.R.U32.HI UR12, URZ, UR49, UR5 ;  /* 0x00000031ff0c7299 */ /* 0x000fe60008011605 */
[----:B------:R-:W-:Y:S02]  /*43e0*/  UMOV UR5, UR9 ;  /* 0x0000000900057c82 */ /* 0x000fe40008000000 */
[----:B------:R-:W-:Y:S03]  /*43f0*/  @UP4 USHF.R.U32.HI UR4, URZ, UR23, UR5 ;  /* 0x00000017ff044299 */ /* 0x000fe60008011605 */
[----:B------:R-:W-:Y:S01]  /*4400*/  UMOV UR5, UR11 ;  /* 0x0000000b00057c82 */ /* 0x000fe20008000000 */
[----:B------:R-:W-:Y:S02]  /*4410*/  UIMAD UR4, UR45, UR4, URZ ;  /* 0x000000042d0472a4 */ /* 0x000fe4000f8e02ff */
[----:B------:R-:W-:Y:S02]  /*4420*/  @UP4 USHF.R.U32.HI UR7, URZ, UR23, UR5 ;  /* 0x00000017ff074299 */ /* 0x000fe40008011605 */
[----:B------:R-:W-:Y:S02]  /*4430*/  UIMAD.WIDE.U32 UR10, UR6, UR22, URZ ;  /* 0x00000016060a72a5 */ /* 0x000fe4000f8e00ff */
[----:B------:R-:W-:Y:S02]  /*4440*/  USEL UR5, UR14, UR12, !UP6 ;  /* 0x0000000c0e057287 */ /* 0x000fe4000f000000 */
[----:B------:R-:W-:Y:S02]  /*4450*/  UIMAD UR8, UR45, UR7, URZ ;  /* 0x000000072d0872a4 */ /* 0x000fe4000f8e02ff */
[----:B------:R-:W-:Y:S03]  /*4460*/  UISETP.GE.AND UP0, UPT, UR6, UR4, UPT ;  /* 0x000000040600728c */ /* 0x000fe6000bf06270 */
[----:B------:R-:W-:Y:S01]  /*4470*/  UMOV UR4, UR11 ;  /* 0x0000000b00047c82 */ /* 0x000fe20008000000 */
[----:B------:R-:W-:Y:S02]  /*4480*/  UISETP.GE.OR UP0, UPT, UR5, UR8, UP0 ;  /* 0x000000080500728c */ /* 0x000fe40008706670 */
[----:B------:R-:W-:Y:S02]  /*4490*/  USHF.R.U32.HI UR4, URZ, UR23, UR4 ;  /* 0x00000017ff047299 */ /* 0x000fe40008011604 */
[----:B------:R-:W-:Y:S02]  /*44a0*/  UIMAD.WIDE.U32 UR8, UR5, UR22, URZ ;  /* 0x00000016050872a5 */ /* 0x000fe4000f8e00ff */
[----:B------:R-:W-:Y:S04]  /*44b0*/  USEL UR10, UR6, UR4, !UP4 ;  /* 0x00000004060a7287 */ /* 0x000fe8000e000000 */
[----:B------:R-:W-:Y:S01]  /*44c0*/  UIADD3 UR11, UPT, UPT, -UR10, URZ, URZ ;  /* 0x000000ff0a0b7290 */ /* 0x000fe2000fffe1ff */
[----:B------:R-:W-:Y:S02]  /*44d0*/  @!UP0 UMOV UR4, UR9 ;  /* 0x0000000900048c82 */ /* 0x000fe40008000000 */
[----:B------:R-:W-:Y:S02]  /*44e0*/  @!UP0 USHF.R.U32.HI UR4, URZ, UR23, UR4 ;  /* 0x00000017ff048299 */ /* 0x000fe40008011604 */
[----:B------:R-:W-:Y:S02]  /*44f0*/  UIMAD UR8, UR45, UR11, UR6 ;  /* 0x0000000b2d0872a4 */ /* 0x000fe4000f8e0206 */
[----:B------:R-:W-:Y:S04]  /*4500*/  @!UP0 USEL UR4, UR5, UR4, !UP4 ;  /* 0x0000000405048287 */ /* 0x000fe8000e000000 */
[----:B------:R-:W-:Y:S02]  /*4510*/  @!UP0 UIMAD UR7, UR7, UR8, UR4 ;  /* 0x00000008070782a4 */ /* 0x000fe4000f8e0204 */
[----:B------:R-:W-:Y:S02]  /*4520*/  @!UP0 UIADD3 UR9, UPT, UPT, UR10, -UR4, URZ ;  /* 0x800000040a098290 */ /* 0x000fe4000fffe0ff */
[----:B------:R-:W-:Y:S02]  /*4530*/  UIADD3 UR8, UPT, UPT, -UR6, URZ, URZ ;  /* 0x000000ff06087290 */ /* 0x000fe4000fffe1ff */
[----:B------:R-:W-:Y:S02]  /*4540*/  UIADD3 UR4, UPT, UPT, -UR5, URZ, URZ ;  /* 0x000000ff05047290 */ /* 0x000fe4000fffe1ff */
[----:B------:R-:W-:Y:S03]  /*4550*/  @!UP0 UIMAD UR6, UR9, UR45, UR5 ;  /* 0x0000002d090682a4 */ /* 0x000fe6000f8e0205 */
[----:B------:R-:W-:Y:S01]  /*4560*/  @!UP0 UMOV UR5, UR7 ;  /* 0x0000000700058c82 */ /* 0x000fe20008000000 */
[----:B------:R-:W-:Y:S02]  /*4570*/  UIMAD UR7, UR15, UR4, UR14 ;  /* 0x000000040f0772a4 */ /* 0x000fe4000f8e020e */
[----:B------:R-:W-:Y:S02]  /*4580*/  UIMAD UR4, UR50, UR8, UR13 ;  /* 0x00000008320472a4 */ /* 0x000fe4000f8e020d */
[----:B------:R-:W-:Y:S02]  /*4590*/  UIMAD UR14, UR5, UR15, UR7 ;  /* 0x0000000f050e72a4 */ /* 0x000fe4000f8e0207 */
[----:B------:R-:W-:Y:S11]  /*45a0*/  UIMAD UR13, UR6, UR50, UR4 ;  /* 0x00000032060d72a4 */ /* 0x000ff6000f8e0204 */
[----:B------:R-:W-:Y:S01]  /*45b0*/  @!UPT UIADD3 URZ, UPT, UPT, URZ, URZ, URZ ;  /* 0x000000fffffff290 */ /* 0x000fe2000fffe0ff */
.L_x_76:
[----:B------:R-:W3:Y:S01]  /*45c0*/  @!UP3 LDCU.128 UR8, c[0x0][0xb10] ;  /* 0x00016200ff08b7ac */ /* 0x000ee20008000c00 */
[----:B------:R-:W-:Y:S01]  /*45d0*/  IMAD.MOV.U32 R10, RZ, RZ, 0x1 ;  /* 0x00000001ff0a7424 */ /* 0x000fe200078e00ff */
[C---:B------:R-:W-:Y:S02]  /*45e0*/  ISETP.NE.U32.AND P1, PT, R4.reuse, RZ, PT ;  /* 0x000000ff0400720c */ /* 0x040fe40003f25070 */
[----:B------:R-:W-:Y:S02]  /*45f0*/  ISETP.NE.U32.AND P0, PT, R4, RZ, PT ;  /* 0x000000ff0400720c */ /* 0x000fe40003f05070 */
[C---:B------:R-:W-:Y:S01]  /*4600*/  ISETP.NE.AND.EX P1, PT, R5.reuse, RZ, PT, P1 ;  /* 0x000000ff0500720c */ /* 0x040fe20003f25310 */
[----:B------:R-:W4:Y:S01]  /*4610*/  @!UP3 LDCU UR5, c[0x0][0xb0c] ;  /* 0x00016180ff05b7ac */ /* 0x000f220008000800 */
[----:B------:R-:W-:Y:S02]  /*4620*/  ISETP.NE.AND.EX P0, PT, R5, RZ, PT, P0 ;  /* 0x000000ff0500720c */ /* 0x000fe40003f05300 */
[----:B------:R-:W-:Y:S01]  /*4630*/  SHF.L.U32 R10, R10, 0x1f, RZ ;  /* 0x0000001f0a0a7819 */ /* 0x000fe200000006ff */
[----:B------:R-:W-:Y:S02]  /*4640*/  USHF.L.U32 UR43, UR16, 0x6, URZ ;  /* 0x00000006102b7899 */ /* 0x000fe400080006ff */
[----:B------:R-:W-:Y:S02]  /*4650*/  USHF.L.U32 UR42, UR20, 0x8, URZ ;  /* 0x00000008142a7899 */ /* 0x000fe400080006ff */
[----:B---3--:R-:W-:Y:S07]  /*4660*/  UIMAD.WIDE.U32 UR6, UR14, UR8, URZ ;  /* 0x000000080e0672a5 */ /* 0x008fee000f8e00ff */
[----:B------:R-:W-:Y:S01]  /*4670*/  @!UP3 UMOV UR4, UR7 ;  /* 0x000000070004bc82 */ /* 0x000fe20008000000 */
[----:B----4-:R-:W-:Y:S02]  /*4680*/  @!UP3 UISETP.NE.AND UP0, UPT, UR5, 0x1, UPT ;  /* 0x000000010500b88c */ /* 0x010fe4000bf05270 */
[----:B------:R-:W-:Y:S02]  /*4690*/  @!UP3 USHF.R.U32.HI UR4, URZ, UR9, UR4 ;  /* 0x00000009ff04b299 */ /* 0x000fe40008011604 */
[----:B------:R-:W-:Y:S02]  /*46a0*/  UIMAD.WIDE.U32 UR6, UR13, UR11, URZ ;  /* 0x0000000b0d0672a5 */ /* 0x000fe4000f8e00ff */
[----:B------:R-:W-:Y:S02]  /*46b0*/  @!UP3 USEL UR8, UR14, UR4, !UP0 ;  /* 0x000000040e08b287 */ /* 0x000fe4000c000000 */
[----:B------:R-:W-:Y:S03]  /*46c0*/  @!UP3 UISETP.NE.AND UP0, UPT, UR10, 0x1, UPT ;  /* 0x000000010a00b88c */ /* 0x000fe6000bf05270 */
[----:B------:R-:W-:Y:S02]  /*46d0*/  @!UP3 UMOV UR6, UR7 ;  /* 0x000000070006bc82 */ /* 0x000fe40008000000 */
[----:B------:R-:W3:Y:S02]  /*46e0*/  @!UP3 LDCU UR4, c[0x0][0xb20] ;  /* 0x00016400ff04b7ac */ /* 0x000ee40008000800 */
[----:B---3--:R-:W-:Y:S04]  /*46f0*/  @!UP3 USHF.R.U32.HI UR6, URZ, UR4, UR6 ;  /* 0x00000004ff06b299 */ /* 0x008fe80008011606 */
[----:B------:R-:W-:Y:S04]  /*4700*/  @!UP3 USEL UR6, UR13, UR6, !UP0 ;  /* 0x000000060d06b287 */ /* 0x000fe8000c000000 */
[----:B------:R-:W-:Y:S02]  /*4710*/  @!UP3 UIADD3 UR4, UPT, UPT, -UR8, UR6, URZ ;  /* 0x000000060804b290 */ /* 0x000fe4000fffe1ff */
[----:B------:R-:W-:Y:S02]  /*4720*/  @!UP3 UIADD3 UR6, UPT, UPT, UR8, -UR6, URZ ;  /* 0x800000060806b290 */ /* 0x000fe4000fffe0ff */
[----:B------:R-:W-:Y:S02]  /*4730*/  @!UP3 UIMAD UR14, UR4, UR5, UR14 ;  /* 0x00000005040eb2a4 */ /* 0x000fe4000f8e020e */
[----:B------:R-:W-:Y:S01]  /*4740*/  @!UP3 UIMAD UR13, UR6, UR10, UR13 ;  /* 0x0000000a060db2a4 */ /* 0x000fe2000f8e020d */
[----:B------:R-:W-:Y:S11]  /*4750*/  BRA.U UP1, `(.L_x_77) ;  /* 0x0000000101107547 */ /* 0x000ff6000b800000 */
[----:B--2---:R-:W-:Y:S04]  /*4760*/  MOV R0, UR53 ;  /* 0x0000003500007c02 */ /* 0x004fe80008000f00 */
[----:B------:R-:W-:Y:S04]  /*4770*/  SHF.L.U32 R9, R0, 0x1f, RZ ;  /* 0x0000001f00097819 */ /* 0x000fe800000006ff */
[----:B------:R-:W2:Y:S02]  /*4780*/  SYNCS.PHASECHK.TRANS64.TRYWAIT P2, [UR21+0x88], R9 ;  /* 0x00008809ff0075a7 */ /* 0x000ea40008041115 */
[----:B--2---:R-:W-:Y:S05]  /*4790*/  @!P2 BRA `(.L_x_78) ;  /* 0x00000074009ca947 */ /* 0x004fea0003800000 */
.L_x_77:
[----:B------:R-:W-:Y:S05]  /*47a0*/  @!P1 BRA `(.L_x_79) ;  /* 0x0000000000309947 */ /* 0x000fea0003800000 */
[----:B------:R-:W-:Y:S01]  /*47b0*/  ISETP.NE.U32.AND P1, PT, R2, RZ, PT ;  /* 0x000000ff0200720c */ /* 0x000fe20003f25070 */
[----:B------:R-:W3:Y:S01]  /*47c0*/  LDCU.64 UR4, c[0x0][0x358] ;  /* 0x00006b00ff0477ac */ /* 0x000ee20008000a00 */
[----:B------:R-:W-:Y:S02]  /*47d0*/  IMAD.MOV.U32 R63, RZ, RZ, 0x1 ;  /* 0x00000001ff3f7424 */ /* 0x000fe400078e00ff */
[----:B------:R-:W-:Y:S11]  /*47e0*/  ISETP.NE.AND.EX P1, PT, R3, RZ, PT, P1 ;  /* 0x000000ff0300720c */ /* 0x000ff60003f25310 */
[----:B------:R-:W-:Y:S02]  /*47f0*/  @!UPT UIADD3 URZ, UPT, UPT, URZ, URZ, URZ ;  /* 0x000000fffffff290 */ /* 0x000fe4000fffe0ff */
[----:B--2---:R-:W2:Y:S01]  /*4800*/  @P1 LDC.64 R8, c[0x0][0x888] ;  /* 0x00022200ff081b82 */ /* 0x004ea20000000a00 */
[----:B------:R-:W-:Y:S04]  /*4810*/  @P1 IMAD R0, R4, UR36, RZ ;  /* 0x0000002404001c24 */ /* 0x000fe8000f8e02ff */
[----:B--2---:R-:W-:Y:S04]  /*4820*/  @P1 IMAD.WIDE R8, R0, 0x4, R8 ;  /* 0x0000000400081825 */ /* 0x004fe800078e0208 */
[----:B------:R-:W-:Y:S01]  /*4830*/  HFMA2 R0, -RZ, RZ, 0, 5.9604644775390625e-08 ;  /* 0x00000001ff007431 */ /* 0x000fe200000001ff */
[----:B---3-5:R3:W5:Y:S04]  /*4840*/  @P1 LDG.E R27, desc[UR4][R8.64] ;  /* 0x00000004081b1981 */ /* 0x028768000c1e1900 */
[----:B------:R-:W-:Y:S01]  /*4850*/  @!P1 PRMT R63, R0, 0x7610, R63 ;  /* 0x00007610003f9816 */ /* 0x000fe2000000003f */
[----:B---3--:R-:W4:Y:S06]  /*4860*/  @!P1 LDC R27, c[0x0][0x880] ;  /* 0x00022000ff1b9b82 */ /* 0x008f2c0000000800 */
.L_x_79:
[----:B----45:R-:W-:Y:S01]  /*4870*/  @!P0 FSETP.EQ.AND P1, PT, R27, RZ, PT ;  /* 0x000000ff1b00820b */ /* 0x030fe20003f22000 */
[----:B------:R-:W-:Y:S01]  /*4880*/  @!UPT UIADD3 URZ, UPT, UPT, URZ, URZ, URZ ;  /* 0x000000fffffff290 */ /* 0x000fe2000fffe0ff */
[----:B------:R-:W-:Y:S11]  /*4890*/  @!P0 BRA `(.L_x_80) ;  /* 0x0000000000188947 */ /* 0x000ff60003800000 */
[----:B------:R-:W-:Y:S02]  /*48a0*/  LOP3.LUT P0, RZ, R63, 0xff, RZ, 0xc0, !PT ;  /* 0x000000ff3fff7812 */ /* 0x000fe4000780c0ff */
[----:B------:R-:W-:Y:S04]  /*48b0*/  ISETP.NE.U32.AND P1, PT, R2, RZ, PT ;  /* 0x000000ff0200720c */ /* 0x000fe80003f25070 */
[----:B------:R-:W-:Y:S04]  /*48c0*/  ISETP.NE.AND.EX P1, PT, R3, RZ, PT, P1 ;  /* 0x000000ff0300720c */ /* 0x000fe80003f25310 */
[----:B------:R-:W-:Y:S03]  /*48d0*/  PLOP3.LUT P1, PT, P1, PT, PT, 0x8, 0x80 ;  /* 0x000000000080781c */ /* 0x000fe60000f2e170 */
[----:B------:R-:W-:Y:S11]  /*48e0*/  @P0 FSETP.EQ.AND P1, PT, R27, RZ, PT ;  /* 0x000000ff1b00020b */ /* 0x000ff60003f22000 */
[----:B------:R-:W-:Y:S02]  /*48f0*/  @!UPT UIADD3 URZ, UPT, UPT, URZ, URZ, URZ ;  /* 0x000000fffffff290 */ /* 0x000fe4000fffe0ff */
.L_x_80:
[----:B------:R-:W3:Y:S01]  /*4900*/  SYNCS.PHASECHK.TRANS64.TRYWAIT P2, [UR21+0x60], R10 ;  /* 0x0000600aff0075a7 */ /* 0x000ee20008041115 */
[----:B------:R-:W-:Y:S04]  /*4910*/  ELECT P0, URZ, PT ;  /* 0x0000000000ff782f */ /* 0x000fe80003800000 */
[----:B------:R-:W-:Y:S11]  /*4920*/  PLOP3.LUT P1, PT, P1, P0, PT, 0xf2, 0x2f ;  /* 0x00000000002f781c */ /* 0x000ff60000f21e72 */
[----:B------:R-:W-:Y:S02]  /*4930*/  @!UPT UIADD3 URZ, UPT, UPT, URZ, URZ, URZ ;  /* 0x000000fffffff290 */ /* 0x000fe4000fffe0ff */
[----:B------:R-:W-:Y:S05]  /*4940*/  @!P1 IADD3 R6, P0, PT, R16, 0x580, RZ ;  /* 0x0000058010069810 */ /* 0x000fea0007f1e0ff */
[----:B--2---:R-:W-:Y:S01]  /*4950*/  @!P1 IMAD.X R0, RZ, RZ, R17, P0 ;  /* 0x000000ffff009224 */ /* 0x004fe200000e0611 */
[----:B---3--:R-:W-:Y:S07]  /*4960*/  @!P2 BRA `(.L_x_81) ;  /* 0x000000740040a947 */ /* 0x008fee0003800000 */
.L_x_204:
[----:B------:R-:W-:Y:S01]  /*4970*/  @!P1 R2UR UR5, R6 ;  /* 0x00000000060592ca */ /* 0x000fe200000e0000 */
[----:B------:R-:W-:Y:S01]  /*4980*/  VOTEU.ALL UP0, P1 ;  /* 0x0000000000ff7886 */ /* 0x000fe20000800000 */
[----:B------:R-:W-:Y:S01]  /*4990*/  @!P1 R2UR UR4, R0 ;  /* 0x00000000000492ca */ /* 0x000fe200000e0000 */
[----:B------:R-:W-:Y:S01]  /*49a0*/  @!P1 IMAD.MOV.U32 R0, RZ, RZ, 0x2000 ;  /* 0x00002000ff009424 */ /* 0x000fe200078e00ff */
[----:B------:R-:W-:Y:S01]  /*49b0*/  UMOV UR6, 0x0 ;  /* 0x0000000000067882 */ /* 0x000fe20000000000 */
[----:B------:R-:W-:Y:S01]  /*49c0*/  UMOV UR7, 0x10000000 ;  /* 0x1000000000077882 */ /* 0x000fe20000000000 */
[----:B------:R-:W-:Y:S01]  /*49d0*/  @!UP0 UIADD3 UR40, UPT, UPT, UR21, 0x400, URZ ;  /* 0x0000040015288890 */ /* 0x000fe2000fffe0ff */
[----:B------:R-:W-:Y:S01]  /*49e0*/  @!P1 IADD3 R6, P0, PT, R16, 0x580, RZ ;  /* 0x0000058010069810 */ /* 0x000fe20007f1e0ff */
[----:B------:R-:W-:Y:S01]  /*49f0*/  VOTEU.ALL UP0, P1 ;  /* 0x0000000000ff7886 */ /* 0x000fe20000800000 */
[----:B------:R-:W-:Y:S04]  /*4a00*/  UMOV UR44, UR36 ;  /* 0x00000024002c7c82 */ /* 0x000fe80008000000 */
[----:B------:R-:W-:Y:S02]  /*4a10*/  IMAD.U32 R8, RZ, RZ, UR5 ;  /* 0x00000005ff087e24 */ /* 0x000fe4000f8e00ff */
[----:B--2---:R-:W-:Y:S03]  /*4a20*/  IMAD.U32 R9, RZ, RZ, UR4 ;  /* 0x00000004ff097e24 */ /* 0x004fe6000f8e00ff */
[----:B------:R-:W-:Y:S02]  /*4a30*/  @!P1 R2UR UR4, R8 ;  /* 0x00000000080492ca */ /* 0x000fe400000e0000 */
[----:B------:R-:W-:Y:S11]  /*4a40*/  @!P1 R2UR UR5, R9 ;  /* 0x00000000090592ca */ /* 0x000ff600000e0000 */
[----:B------:R-:W-:Y:S02]  /*4a50*/  @!UPT UIADD3 URZ, UPT, UPT, URZ, URZ, URZ ;  /* 0x000000fffffff290 */ /* 0x000fe4000fffe0ff */
[----:B------:R2:W-:Y:S01]  /*4a60*/  @!UP0 UTMALDG.3D [UR40], [UR4], desc[UR6] ;  /* 0x00000628040085b4 */ /* 0x0005e20008011000 */
[----:B------:R3:W-:Y:S01]  /*4a70*/  @!P1 SYNCS.ARRIVE.TRANS64.RED.A0TR RZ, [UR21+0x40], R0 ;  /* 0x00004000ffff99a7 */ /* 0x0007e20008300415 */
[----:B------:R-:W-:Y:S01]  /*4a80*/  SYNCS.ARRIVE.TRANS64.RED.A1T0 RZ, [UR37], RZ ;  /* 0x000000ffffff79a7 */ /* 0x000fe20008100425 */
[----:B---3--:R-:W-:Y:S01]  /*4a90*/  @!P1 IMAD.X R0, RZ, RZ, R17, P0 ;  /* 0x000000ffff009224 */ /* 0x008fe200000e0611 */
[----:B------:R-:W3:Y:S02]  /*4aa0*/  SYNCS.PHASECHK.TRANS64.TRYWAIT P2, [UR21+0x68], R10 ;  /* 0x0000680aff0075a7 */ /* 0x000ee40008041115 */
[----:B--23--:R-:W-:Y:S05]  /*4ab0*/  @!P2 BRA `(.L_x_82) ;  /* 0x000000740004a947 */ /* 0x00cfea0003800000 */
.L_x_206:
        /* <DEDUP_REMOVED lines=8> */
[----:B------:R-:W-:Y:S01]  /*4b40*/  @!UP0 UIADD3 UR32, UPT, UPT, UR21, 0x2400, URZ ;  /* 0x0000240015208890 */ /* 0x000fe2000fffe0ff */
[----:B------:R-:W-:Y:S01]  /*4b50*/  VOTEU.ALL UP0, P1 ;  /* 0x0000000000ff7886 */ /* 0x000fe20000800000 */
[----:B------:R-:W-:Y:S03]  /*4b60*/  UMOV UR35, UR43 ;  /* 0x0000002b00237c82 */ /* 0x000fe60008000000 */
        /* <DEDUP_REMOVED lines=11> */
.L_x_208:
        /* <DEDUP_REMOVED lines=10> */
[----:B------:R-:W-:Y:S01]  /*4cc0*/  UMOV UR27, UR43 ;  /* 0x0000002b001b7c82 */ /* 0x000fe20008000000 */
[----:B------:R-:W-:Y:S02]  /*4cd0*/  UMOV UR28, UR36 ;  /* 0x00000024001c7c82 */ /* 0x000fe40008000000 */
        /* <DEDUP_REMOVED lines=11> */
.L_x_210:
[----:B------:R-:W-:Y:S01]  /*4d90*/  @!P1 R2UR UR5, R6 ;  /* 0x00000000060592ca */ /* 0x000fe200000e0000 */
[----:B------:R-:W-:Y:S01]  /*4da0*/  VOTEU.ALL UP0, P1 ;  /* 0x0000000000ff7886 */ /* 0x000fe20000800000 */
[----:B------:R-:W-:Y:S01]  /*4db0*/  @!P1 R2UR UR4, R0 ;  /* 0x00000000000492ca */ /* 0x000fe200000e0000 */
[----:B------:R-:W-:Y:S01]  /*4dc0*/  @!P1 IMAD.MOV.U32 R0, RZ, RZ, 0x2000 ;  /* 0x00002000ff009424 */ /* 0x000fe200078e00ff */
[----:B------:R-:W-:Y:S01]  /*4dd0*/  UMOV UR6, 0x0 ;  /* 0x0000000000067882 */ /* 0x000fe20000000000 */
[----:B------:R-:W-:Y:S01]  /*4de0*/  UMOV UR7, 0x10000000 ;  /* 0x1000000000077882 */ /* 0x000fe20000000000 */
[----:B------:R-:W-:Y:S01]  /*4df0*/  @!UP0 UIADD3 UR18, UPT, UPT, UR42, 0x60, URZ ;  /* 0x000000602a128890 */ /* 0x000fe2000fffe0ff */
[----:B--2---:R-:W-:Y:S01]  /*4e00*/  SHF.L.U32 R9, RZ, 0x1f, RZ ;  /* 0x0000001fff097819 */ /* 0x004fe200000006ff */
[----:B------:R-:W-:Y:S01]  /*4e10*/  @!UP0 UIADD3 UR16, UPT, UPT, UR21, 0x6400, URZ ;  /* 0x0000640015108890 */ /* 0x000fe2000fffe0ff */
[----:B------:R-:W-:Y:S01]  /*4e20*/  @!P1 IADD3 R8, P0, PT, R16, 0x580, RZ ;  /* 0x0000058010089810 */ /* 0x000fe20007f1e0ff */
[----:B------:R-:W-:Y:S01]  /*4e30*/  VOTEU.ALL UP0, P1 ;  /* 0x0000000000ff7886 */ /* 0x000fe20000800000 */
[----:B------:R-:W-:Y:S01]  /*4e40*/  UMOV UR19, UR43 ;  /* 0x0000002b00137c82 */ /* 0x000fe20008000000 */
[----:B------:R-:W-:Y:S01]  /*4e50*/  UMOV UR20, UR36 ;  /* 0x0000002400147c82 */ /* 0x000fe20008000000 */
[----:B------:R-:W-:Y:S02]  /*4e60*/  IMAD.U32 R18, RZ, RZ, UR5 ;  /* 0x00000005ff127e24 */ /* 0x000fe4000f8e00ff */
[----:B------:R-:W-:Y:S02]  /*4e70*/  IMAD.U32 R19, RZ, RZ, UR4 ;  /* 0x00000004ff137e24 */ /* 0x000fe4000f8e00ff */
[----:B------:R-:W-:Y:S01]  /*4e80*/  @!P1 IMAD.X R6, RZ, RZ, R17, P0 ;  /* 0x000000ffff069224 */ /* 0x000fe200000e0611 */
[----:B------:R-:W-:Y:S02]  /*4e90*/  @!P1 R2UR UR4, R18 ;  /* 0x00000000120492ca */ /* 0x000fe400000e0000 */
[----:B------:R-:W-:Y:S11]  /*4ea0*/  @!P1 R2UR UR5, R19 ;  /* 0x00000000130592ca */ /* 0x000ff600000e0000 */
[----:B------:R-:W-:Y:S02]  /*4eb0*/  @!UPT UIADD3 URZ, UPT, UPT, URZ, URZ, URZ ;  /* 0x000000fffffff290 */ /* 0x000fe4000fffe0ff */
[----:B------:R2:W-:Y:S01]  /*4ec0*/  @!UP0 UTMALDG.3D [UR16], [UR4], desc[UR6] ;  /* 0x00000610040085b4 */ /* 0x0005e20008011000 */
[----:B------:R2:W-:Y:S01]  /*4ed0*/  @!P1 SYNCS.ARRIVE.TRANS64.RED.A0TR RZ, [UR21+0x58], R0 ;  /* 0x00005800ffff99a7 */ /* 0x0005e20008300415 */
[----:B------:R-:W-:Y:S01]  /*4ee0*/  SYNCS.ARRIVE.TRANS64.RED.A1T0 RZ, [UR29], RZ ;  /* 0x000000ffffff79a7 */ /* 0x000fe2000810041d */
[----:B------:R-:W3:Y:S02]  /*4ef0*/  SYNCS.PHASECHK.TRANS64.TRYWAIT P2, [UR21+0x60], R9 ;  /* 0x00006009ff0075a7 */ /* 0x000ee40008041115 */
[----:B--23--:R-:W-:Y:S05]  /*4f00*/  @!P2 BRA `(.L_x_85) ;  /* 0x000000700038a947 */ /* 0x00cfea0003800000 */
.L_x_212:
[----:B------:R-:W-:Y:S01]  /*4f10*/  @!P1 R2UR UR5, R8 ;  /* 0x00000000080592ca */ /* 0x000fe200000e0000 */
[----:B------:R-:W-:Y:S01]  /*4f20*/  VOTEU.ALL UP0, P1 ;  /* 0x0000000000ff7886 */ /* 0x000fe20000800000 */
[----:B------:R-:W-:Y:S01]  /*4f30*/  @!P1 R2UR UR4, R6 ;  /* 0x00000000060492ca */ /* 0x000fe200000e0000 */
[----:B--2---:R-:W-:Y:S01]  /*4f40*/  @!P1 IMAD.MOV.U32 R0, RZ, RZ, 0x2000 ;  /* 0x00002000ff009424 */ /* 0x004fe200078e00ff */
        /* <DEDUP_REMOVED lines=8> */
[----:B------:R-:W-:Y:S01]  /*4fd0*/  IMAD.U32 R18, RZ, RZ, UR5 ;  /* 0x00000005ff127e24 */ /* 0x000fe2000f8e00ff */
[----:B------:R-:W-:Y:S01]  /*4fe0*/  UMOV UR12, UR36 ;  /* 0x00000024000c7c82 */ /* 0x000fe20008000000 */
        /* <DEDUP_REMOVED lines=10> */
.L_x_214:
        /* <DEDUP_REMOVED lines=24> */
.L_x_216:
[----:B------:R-:W-:Y:S01]  /*5210*/  @!P1 R2UR UR5, R8 ;  /* 0x00000000080592ca */ /* 0x000fe200000e0000 */
[----:B------:R-:W-:Y:S01]  /*5220*/  VOTEU.ALL UP0, P1 ;  /* 0x0000000000ff7886 */ /* 0x000fe20000800000 */
[----:B------:R-:W-:Y:S01]  /*5230*/  @!P1 R2UR UR4, R6 ;  /* 0x00000000060492ca */ /* 0x000fe200000e0000 */
[----:B--2---:R-:W-:Y:S01]  /*5240*/  @!P1 IMAD.MOV.U32 R0, RZ, RZ, 0x2000 ;  /* 0x00002000ff009424 */ /* 0x004fe200078e00ff */
[----:B------:R-:W-:Y:S01]  /*5250*/  UMOV UR6, 0x0 ;  /* 0x0000000000067882 */ /* 0x000fe20000000000 */
[----:B------:R-:W-:Y:S01]  /*5260*/  UMOV UR7, 0x10000000 ;  /* 0x1000000000077882 */ /* 0x000fe20000000000 */
[----:B------:R-:W-:Y:S01]  /*5270*/  @!UP0 UIADD3 UR10, UPT, UPT, UR42, 0xc0, URZ ;  /* 0x000000c02a0a8890 */ /* 0x000fe2000fffe0ff */
[----:B------:R-:W-:Y:S01]  /*5280*/  VIADD R14, R14, 0x1 ;  /* 0x000000010e0e7836 */ /* 0x000fe20000000000 */
[----:B------:R-:W-:Y:S01]  /*5290*/  @!UP0 UIADD3 UR8, UPT, UPT, UR21, 0x4400, URZ ;  /* 0x0000440015088890 */ /* 0x000fe2000fffe0ff */
[----:B------:R-:W-:Y:S01]  /*52a0*/  VOTEU.ALL UP0, P1 ;  /* 0x0000000000ff7886 */ /* 0x000fe20000800000 */
[----:B------:R-:W-:Y:S01]  /*52b0*/  UMOV UR9, UR25 ;  /* 0x0000001900097c82 */ /* 0x000fe20008000000 */
[----:B------:R-:W-:Y:S02]  /*52c0*/  UMOV UR11, UR43 ;  /* 0x0000002b000b7c82 */ /* 0x000fe40008000000 */
[----:B------:R-:W-:Y:S01]  /*52d0*/  IMAD.U32 R18, RZ, RZ, UR5 ;  /* 0x00000005ff127e24 */ /* 0x000fe2000f8e00ff */
[----:B------:R-:W-:Y:S01]  /*52e0*/  UMOV UR12, UR36 ;  /* 0x00000024000c7c82 */ /* 0x000fe20008000000 */
[----:B------:R-:W-:Y:S03]  /*52f0*/  IMAD.U32 R19, RZ, RZ, UR4 ;  /* 0x00000004ff137e24 */ /* 0x000fe6000f8e00ff */
        /* <DEDUP_REMOVED lines=8> */
.L_x_218:
[----:B------:R-:W-:Y:S01]  /*5380*/  @!P1 IADD3 R6, P0, PT, R16, 0x580, RZ ;  /* 0x0000058010069810 */ /* 0x000fe20007f1e0ff */
[----:B------:R-:W-:Y:S01]  /*5390*/  VOTEU.ALL UP0, P1 ;  /* 0x0000000000ff7886 */ /* 0x000fe20000800000 */
[----:B------:R-:W-:Y:S01]  /*53a0*/  UMOV UR6, 0x0 ;  /* 0x0000000000067882 */ /* 0x000fe20000000000 */
[----:B------:R-:W-:Y:S01]  /*53b0*/  UMOV UR7, 0x10000000 ;  /* 0x1000000000077882 */ /* 0x000fe20000000000 */
[----:B------:R-:W-:Y:S01]  /*53c0*/  @!P1 R2UR UR5, R6 ;  /* 0x00000000060592ca */ /* 0x000fe200000e0000 */
[----:B--2---:R-:W-:Y:S01]  /*53d0*/  @!P1 IMAD.X R0, RZ, RZ, R17, P0 ;  /* 0x000000ffff009224 */ /* 0x004fe200000e0611 */
[----:B------:R-:W-:Y:S01]  /*53e0*/  @!UP0 UIADD3 UR10, UPT, UPT, UR42, 0xe0, URZ ;  /* 0x000000e02a0a8890 */ /* 0x000fe2000fffe0ff */
[----:B------:R-:W-:Y:S01]  /*53f0*/  R2UR UR18, R65 ;  /* 0x00000000411272ca */ /* 0x000fe200000e0000 */
[----:B------:R-:W-:Y:S01]  /*5400*/  @!UP0 UIADD3 UR8, UPT, UPT, UR21, 0x6400, URZ ;  /* 0x0000640015088890 */ /* 0x000fe2000fffe0ff */
[----:B------:R-:W-:Y:S01]  /*5410*/  R2UR UR16, R66 ;  /* 0x00000000421072ca */ /* 0x000fe200000e0000 */
[----:B------:R-:W-:Y:S01]  /*5420*/  VOTEU.ALL UP0, P1 ;  /* 0x0000000000ff7886 */ /* 0x000fe20000800000 */
[----:B------:R-:W-:Y:S01]  /*5430*/  @!P1 R2UR UR4, R0 ;  /* 0x00000000000492ca */ /* 0x000fe200000e0000 */
[----:B------:R-:W-:Y:S01]  /*5440*/  UMOV UR9, UR17 ;  /* 0x0000001100097c82 */ /* 0x000fe20008000000 */
[----:B------:R-:W-:Y:S01]  /*5450*/  UMOV UR11, UR43 ;  /* 0x0000002b000b7c82 */ /* 0x000fe20008000000 */
[----:B------:R-:W-:Y:S01]  /*5460*/  UMOV UR12, UR36 ;  /* 0x00000024000c7c82 */ /* 0x000fe20008000000 */
[C---:B------:R-:W-:Y:S01]  /*5470*/  ISETP.NE.AND P0, PT, R14.reuse, 0x2, PT ;  /* 0x000000020e00780c */ /* 0x040fe20003f05270 */
[----:B------:R-:W-:Y:S01]  /*5480*/  UPLOP3.LUT UP1, UPT, UPT, UPT, UPT, 0x80, 0x8 ;  /* 0x000000000008789c */ /* 0x000fe20003f2f070 */
[----:B------:R-:W-:Y:S01]  /*5490*/  IMAD.U32 R8, RZ, RZ, UR5 ;  /* 0x00000005ff087e24 */ /* 0x000fe2000f8e00ff */
[----:B------:R-:W-:Y:S01]  /*54a0*/  UMOV UR36, UR38 ;  /* 0x0000002600247c82 */ /* 0x000fe20008000000 */
[----:B------:R-:W-:Y:S01]  /*54b0*/  SEL R0, RZ, 0x1, P0 ;  /* 0x00000001ff007807 */ /* 0x000fe20000000000 */
[----:B------:R-:W-:Y:S01]  /*54c0*/  UIADD3 UR20, UPT, UPT, UR13, UR18, URZ ;  /* 0x000000120d147290 */ /* 0x000fe2000fffe0ff */
[----:B------:R-:W-:Y:S01]  /*54d0*/  SEL R14, R14, RZ, P0 ;  /* 0x000000ff0e0e7207 */ /* 0x000fe20000000000 */
[----:B------:R-:W-:Y:S01]  /*54e0*/  UIADD3 UR16, UPT, UPT, UR14, UR16, URZ ;  /* 0x000000100e107290 */ /* 0x000fe2000fffe0ff */
[----:B------:R-:W-:Y:S01]  /*54f0*/  LOP3.LUT R13, R13, R0, RZ, 0x3c, !PT ;  /* 0x000000000d0d7212 */ /* 0x000fe200078e3cff */
[----:B------:R-:W-:Y:S01]  /*5500*/  IMAD.U32 R9, RZ, RZ, UR4 ;  /* 0x00000004ff097e24 */ /* 0x000fe2000f8e00ff */
[----:B------:R-:W-:Y:S04]  /*5510*/  @!P1 R2UR UR4, R8 ;  /* 0x00000000080492ca */ /* 0x000fe800000e0000 */
[----:B------:R-:W-:Y:S11]  /*5520*/  @!P1 R2UR UR5, R9 ;  /* 0x00000000090592ca */ /* 0x000ff600000e0000 */
[----:B------:R-:W-:Y:S02]  /*5530*/  @!UPT UIADD3 URZ, UPT, UPT, URZ, URZ, URZ ;  /* 0x000000fffffff290 */ /* 0x000fe4000fffe0ff */
[----:B------:R2:W-:Y:S01]  /*5540*/  @!UP0 UTMALDG.3D [UR8], [UR4], desc[UR6] ;  /* 0x00000608040085b4 */ /* 0x0005e20008011000 */
[----:B------:R2:W-:Y:S01]  /*5550*/  @!P1 SYNCS.ARRIVE.TRANS64.RED.A0TR RZ, [UR21+0x58], R7 ;  /* 0x00005807ffff99a7 */ /* 0x0005e20008300415 */
[----:B------:R-:W-:Y:S01]  /*5560*/  SYNCS.ARRIVE.TRANS64.RED.A1T0 RZ, [UR29], RZ ;  /* 0x000000ffffff79a7 */ /* 0x000fe2000810041d */
[----:B------:R-:W-:Y:S05]  /*5570*/  BRA.U UP2, `(.L_x_89) ;  /* 0xffffffe902f07547 */ /* 0x000fea000b83ffff */
[----:B------:R-:W3:Y:S02]  /*5580*/  SYNCS.PHASECHK.TRANS64.TRYWAIT P0, [UR21+0x60], R10 ;  /* 0x0000600aff0075a7 */ /* 0x000ee40008001115 */
[----:B---3--:R-:W-:Y:S05]  /*5590*/  @!P0 BRA `(.L_x_90) ;  /* 0x0000006800f48947 */ /* 0x008fea0003800000 */
.L_x_220:
[----:B------:R-:W4:Y:S02]  /*55a0*/  SYNCS.PHASECHK.TRANS64.TRYWAIT P0, [UR21+0x68], R10 ;  /* 0x0000680aff0075a7 */ /* 0x000f240008001115 */
[----:B----4-:R-:W-:Y:S05]  /*55b0*/  @!P0 BRA `(.L_x_91) ;  /* 0x0000006c00048947 */ /* 0x010fea0003800000 */
.L_x_222:
[----:B------:R-:W4:Y:S01]  /*55c0*/  SYNCS.PHASECHK.TRANS64.TRYWAIT P0, [UR21+0x70], R10 ;  /* 0x0000700aff0075a7 */ /* 0x000f220008001115 */
[----:B------:R-:W-:Y:S01]  /*55d0*/  HFMA2 R0, -RZ, RZ, 0, 5.9604644775390625e-08 ;  /* 0x00000001ff007431 */ /* 0x000fe200000001ff */
[----:B----4-:R-:W-:Y:S06]  /*55e0*/  @!P0 BRA `(.L_x_92) ;  /* 0x0000006c00108947 */ /* 0x010fec0003800000 */
.L_x_224:
[----:B------:R-:W-:Y:S02]  /*55f0*/  MOV R2, UR21 ;  /* 0x0000001500027c02 */ /* 0x000fe40008000f00 */
[----:B---3--:R-:W-:-:S07]  /*5600*/  SHF.L.U32 R3, R0, 0x1f, RZ ;  /* 0x0000001f00037819 */ /* 0x008fce00000006ff */
.L_x_93:
[----:B---3--:R3:W4:Y:S02]  /*5610*/  SYNCS.PHASECHK.TRANS64.TRYWAIT P0, [R2+URZ+0x78], R3 ;  /* 0x00007803020075a7 */ /* 0x00872400080011ff */
[----:B----4-:R-:W-:Y:S05]  /*5620*/  @!P0 NANOSLEEP.SYNCS 0x989680 ;  /* 0x009896800000895d */ /* 0x010fea0003900000 */
[----:B------:R-:W4:Y:S02]  /*5630*/  @!P0 SYNCS.PHASECHK.TRANS64 P0, [R2+URZ+0x78], R3 ;  /* 0x00007803020085a7 */ /* 0x000f2400080010ff */
[----:B-12-4-:R-:W-:Y:S05]  /*5640*/  @P0 EXIT ;  /* 0x000000000000094d */ /* 0x016fea0003800000 */
[----:B------:R-:W-:Y:S05]  /*5650*/  BRA `(.L_x_93) ;  /* 0xfffffffc00ec7947 */ /* 0x000fea000383ffff */
.L_x_74:
[----:B------:R-:W-:-:S06]  /*5660*/  UISETP.GE.AND UP0, UPT, UR17, 0x4, UPT ;  /* 0x000000041100788c */ /* 0x000fcc000bf06270 */
[----:B------:R-:W-:-:S13]  /*5670*/  PLOP3.LUT P0, PT, PT, PT, UP0, 0x80, 0x8 ;  /* 0x000000000008781c */ /* 0x000fda0003f0f008 */
[----:B------:R-:W-:Y:S05]  /*5680*/  @!P0 EXIT ;  /* 0x000000000000894d */ /* 0x000fea0003800000 */
[----:B------:R-:W1:Y:S08]  /*5690*/  S2UR UR4, SR_CgaCtaId ;  /* 0x00000000000479c3 */ /* 0x000e700000008800 */
[----:B------:R-:W-:Y:S01]  /*56a0*/  BAR.SYNC.DEFER_BLOCKING 0x6, 0xa0 ;  /* 0x0182800000007b1d */ /* 0x000fe20000010000 */
[C---:B------:R-:W-:Y:S01]  /*56b0*/  IMAD.SHL.U32 R5, R75.reuse, 0x20, RZ ;  /* 0x000000204b057824 */ /* 0x040fe200078e00ff */
[C---:B------:R-:W-:Y:S01]  /*56c0*/  R2P PR, R75.reuse, 0x6 ;  /* 0x000000064b007804 */ /* 0x040fe20000000000 */
[C---:B------:R-:W-:Y:S01]  /*56d0*/  IMAD.SHL.U32 R2, R75.reuse, 0x4, RZ ;  /* 0x000000044b027824 */ /* 0x040fe200078e00ff */
[----:B------:R-:W-:Y:S01]  /*56e0*/  CS2R R70, SRZ ;  /* 0x0000000000467805 */ /* 0x000fe2000001ff00 */
[----:B------:R-:W-:Y:S01]  /*56f0*/  IMAD.U32 R23, R75, 0x10000, RZ ;  /* 0x000100004b177824 */ /* 0x000fe200078e00ff */
[----:B------:R-:W-:-:S02]  /*5700*/  UMOV UR43, 0x400 ;  /* 0x00000400002b7882 */ /* 0x000fc40000000000 */
[----:B------:R-:W2:Y:S01]  /*5710*/  LDC.64 R60, c[0x0][0x8b0] ;  /* 0x00022c00ff3c7b82 */ /* 0x000ea20000000a00 */
[----:B------:R-:W-:Y:S01]  /*5720*/  LOP3.LUT R3, R5, 0xe0, RZ, 0xc0, !PT ;  /* 0x000000e005037812 */ /* 0x000fe200078ec0ff */
[----:B------:R-:W-:Y:S01]  /*5730*/  IMAD.SHL.U32 R62, R75, 0x10, RZ ;  /* 0x000000104b3e7824 */ /* 0x000fe200078e00ff */
[----:B------:R-:W-:Y:S01]  /*5740*/  LOP3.LUT R5, R5, 0x100, RZ, 0xc0, !PT ;  /* 0x0000010005057812 */ /* 0x000fe200078ec0ff */
[----:B------:R-:W-:Y:S01]  /*5750*/  IMAD.MOV.U32 R74, RZ, RZ, 0x10 ;  /* 0x00000010ff4a7424 */ /* 0x000fe200078e00ff */
[----:B------:R-:W-:Y:S01]  /*5760*/  LOP3.LUT R2, R3, 0x1c, R2, 0xf8, !PT ;  /* 0x0000001c03027812 */ /* 0x000fe200078ef802 */
[----:B------:R-:W-:Y:S01]  /*5770*/  IMAD.MOV.U32 R73, RZ, RZ, 0x20 ;  /* 0x00000020ff497424 */ /* 0x000fe200078e00ff */
[----:B------:R-:W-:Y:S01]  /*5780*/  SHF.R.U32.HI R3, RZ, 0x2, R75 ;  /* 0x00000002ff037819 */ /* 0x000fe2000001164b */
[----:B------:R-:W3:Y:S01]  /*5790*/  LDC.64 R42, c[0x0][0x8a8] ;  /* 0x00022a00ff2a7b82 */ /* 0x000ee20000000a00 */
[----:B------:R-:W-:Y:S01]  /*57a0*/  LOP3.LUT R23, R23, 0x600000, RZ, 0xc0, !PT ;  /* 0x0060000017177812 */ /* 0x000fe200078ec0ff */
[----:B------:R-:W-:Y:S01]  /*57b0*/  IMAD.MOV.U32 R22, RZ, RZ, RZ ;  /* 0x000000ffff167224 */ /* 0x000fe200078e00ff */
[----:B------:R-:W-:Y:S01]  /*57c0*/  LOP3.LUT R62, R5, 0x600, R62, 0xf8, !PT ;  /* 0x00000600053e7812 */ /* 0x000fe200078ef83e */
[----:B------:R-:W-:Y:S01]  /*57d0*/  IMAD.MOV.U32 R72, RZ, RZ, RZ ;  /* 0x000000ffff487224 */ /* 0x000fe200078e00ff */
[----:B------:R-:W-:Y:S01]  /*57e0*/  LOP3.LUT R3, R2, 0x4, R3, 0x78, !PT ;  /* 0x0000000402037812 */ /* 0x000fe200078e7803 */
[----:B------:R-:W4:Y:S01]  /*57f0*/  LDCU UR62, c[0x0][0x370] ;  /* 0x00006e00ff3e77ac */ /* 0x000f220008000800 */
[----:B------:R-:W-:-:S02]  /*5800*/  LOP3.LUT R75, R75, 0x60, RZ, 0xc0, !PT ;  /* 0x000000604b4b7812 */ /* 0x000fc400078ec0ff */
[----:B------:R-:W-:Y:S01]  /*5810*/  LOP3.LUT R62, R62, R3, RZ, 0xfc, !PT ;  /* 0x000000033e3e7212 */ /* 0x000fe200078efcff */
[----:B-1----:R-:W-:Y:S01]  /*5820*/  ULEA UR43, UR4, UR43, 0x18 ;  /* 0x0000002b042b7291 */ /* 0x002fe2000f8ec0ff */
[----:B------:R-:W-:Y:S01]  /*5830*/  SEL R74, R74, 0xfffffff0, !P2 ;  /* 0xfffffff04a4a7807 */ /* 0x000fe20005000000 */
[----:B------:R-:W1:Y:S01]  /*5840*/  LDCU.64 UR4, c[0x0][0x890] ;  /* 0x00011200ff0477ac */ /* 0x000e620008000a00 */
[----:B------:R-:W-:Y:S01]  /*5850*/  SEL R73, R73, 0xffffffe0, !P1 ;  /* 0xffffffe049497807 */ /* 0x000fe20004800000 */
[----:B------:R-:W2:Y:S05]  /*5860*/  LDCU.64 UR54, c[0x0][0x348] ;  /* 0x00006900ff3677ac */ /* 0x000eaa0008000a00 */
[----:B------:R-:W4:Y:S01]  /*5870*/  LDS R0, [UR43+0x140] ;  /* 0x0001402bff007984 */ /* 0x000f220008000800 */
[----:B------:R-:W2:Y:S01]  /*5880*/  LDCU UR42, c[0x0][0xb0c] ;  /* 0x00016180ff2a77ac */ /* 0x000ea20008000800 */
[----:B------:R-:W2:Y:S01]  /*5890*/  LDCU UR39, c[0x0][0xb30] ;  /* 0x00016600ff2777ac */ /* 0x000ea20008000800 */
[----:B------:R-:W2:Y:S01]  /*58a0*/  LDCU.64 UR60, c[0x0][0x888] ;  /* 0x00011100ff3c77ac */ /* 0x000ea20008000a00 */
[----:B-1----:R-:W-:Y:S01]  /*58b0*/  IMAD.U32 R77, RZ, RZ, UR4 ;  /* 0x00000004ff4d7e24 */ /* 0x002fe2000f8e00ff */
[----:B------:R-:W-:Y:S01]  /*58c0*/  UIADD3 UR4, UPT, UPT, UR43, 0x400, URZ ;  /* 0x000004002b047890 */ /* 0x000fe2000fffe0ff */
[----:B------:R-:W-:Y:S01]  /*58d0*/  IMAD.U32 R76, RZ, RZ, UR5 ;  /* 0x00000005ff4c7e24 */ /* 0x000fe2000f8e00ff */
[----:B------:R-:W1:Y:S04]  /*58e0*/  LDCU.64 UR40, c[0x0][0xb28] ;  /* 0x00016500ff2877ac */ /* 0x000e680008000a00 */
[----:B------:R-:W-:Y:S01]  /*58f0*/  IMAD.U32 R68, RZ, RZ, UR4 ;  /* 0x00000004ff447e24 */ /* 0x000fe2000f8e00ff */
[----:B------:R-:W1:Y:S01]  /*5900*/  LDCU.128 UR56, c[0x0][0xb10] ;  /* 0x00016200ff3877ac */ /* 0x000e620008000c00 */
[----:B------:R-:W1:Y:S01]  /*5910*/  LDCU UR53, c[0x0][0x374] ;  /* 0x00006e80ff3577ac */ /* 0x000e620008000800 */
[----:B------:R-:W-:Y:S01]  /*5920*/  UMOV UR52, URZ ;  /* 0x000000ff00347c82 */ /* 0x000fe20008000000 */
[----:B------:R-:W-:Y:S01]  /*5930*/  UMOV UR47, URZ ;  /* 0x000000ff002f7c82 */ /* 0x000fe20008000000 */
[----:B-1234-:R-:W-:-:S07]  /*5940*/  IMAD.IADD R23, R0, 0x1, R23 ;  /* 0x0000000100177824 */ /* 0x01efce00078e0217 */
.L_x_169:
[C---:B------:R-:W-:Y:S02]  /*5950*/  LEA R3, R70.reuse, UR43, 0x3 ;  /* 0x0000002b46037c11 */ /* 0x040fe4000f8e18ff */
[----:B------:R-:W-:Y:S02]  /*5960*/  SHF.L.U32 R0, R71, 0x1f, RZ ;  /* 0x0000001f47007819 */ /* 0x000fe400000006ff */
[----:B-1----:R-:W-:Y:S02]  /*5970*/  LEA R5, R70, UR43, 0x4 ;  /* 0x0000002b46057c11 */ /* 0x002fe4000f8e20ff */
[----:B------:R-:W1:Y:S02]  /*5980*/  SYNCS.PHASECHK.TRANS64.TRYWAIT P0, [R3+URZ+0x90], R0 ;  /* 0x00009000030075a7 */ /* 0x000e6400080011ff */
[----:B-1----:R-:W-:Y:S05]  /*5990*/  @!P0 BRA `(.L_x_94) ;  /* 0x00000068003c8947 */ /* 0x002fea0003800000 */
.L_x_225:
        /* <DEDUP_REMOVED lines=11> */
[----:B------:R-:W-:Y:S01]  /*5a50*/  PLOP3.LUT P0, PT, PT, PT, UP1, 0x80, 0x8 ;  /* 0x000000000008781c */ /* 0x000fe20003f0f018 */
[----:B------:R-:W-:Y:S06]  /*5a60*/  UP2UR UR4, UPR, URZ, 0x2 ;  /* 0x00000002ff047883 */ /* 0x000fec0008000000 */
[----:B------:R-:W-:Y:S06]  /*5a70*/  IMAD.U32 R78, RZ, RZ, UR4 ;  /* 0x00000004ff4e7e24 */ /* 0x000fec000f8e00ff */
[----:B-1----:R-:W-:Y:S02]  /*5a80*/  @P0 SHF.R.U32.HI R0, RZ, 0x10, R5 ;  /* 0x00000010ff000819 */ /* 0x002fe40000011605 */
        /* <DEDUP_REMOVED lines=12> */
[----:B------:R-:W2:Y:S01]  /*5b50*/  LDCU UR12, c[0x0][0xb20] ;  /* 0x00016400ff0c77ac */ /* 0x000ea20008000800 */
[----:B------:R-:W-:Y:S02]  /*5b60*/  UIMAD.WIDE.U32 UR4, UR53, UR59, URZ ;  /* 0x0000003b350472a5 */ /* 0x000fe4000f8e00ff */
[----:B------:R-:W-:Y:S02]  /*5b70*/  UIMAD.WIDE.U32 UR6, UR62, UR56, URZ ;  /* 0x000000383e0672a5 */ /* 0x000fe4000f8e00ff */
[----:B------:R-:W-:Y:S02]  /*5b80*/  UISETP.NE.AND UP0, UPT, UR58, 0x1, UPT ;  /* 0x000000013a00788c */ /* 0x000fe4000bf05270 */
[----:B------:R-:W-:Y:S02]  /*5b90*/  UIMAD.WIDE.U32 UR8, UR37, UR59, URZ ;  /* 0x0000003b250872a5 */ /* 0x000fe4000f8e00ff */
[----:B------:R-:W-:Y:S02]  /*5ba0*/  UIMAD.WIDE.U32 UR10, UR38, UR56, URZ ;  /* 0x00000038260a72a5 */ /* 0x000fe4000f8e00ff */
[----:B------:R-:W-:Y:S02]  /*5bb0*/  UISETP.NE.AND UP1, UPT, UR42, 0x1, UPT ;  /* 0x000000012a00788c */ /* 0x000fe4000bf25270 */
[----:B------:R-:W-:Y:S01]  /*5bc0*/  UISETP.NE.AND UP2, UPT, UR45, 0x1, UPT ;  /* 0x000000012d00788c */ /* 0x000fe2000bf45270 */
[----:B------:R-:W-:Y:S02]  /*5bd0*/  UMOV UR4, UR5 ;  /* 0x0000000500047c82 */ /* 0x000fe40008000000 */
[----:B--2---:R-:W-:Y:S03]  /*5be0*/  USHF.R.U32.HI UR5, URZ, UR12, UR4 ;  /* 0x0000000cff057299 */ /* 0x004fe60008011604 */
[----:B------:R-:W-:Y:S02]  /*5bf0*/  UMOV UR4, UR7 ;  /* 0x0000000700047c82 */ /* 0x000fe40008000000 */
[----:B------:R-:W-:Y:S02]  /*5c00*/  USHF.R.U32.HI UR7, URZ, UR57, UR4 ;  /* 0x00000039ff077299 */ /* 0x000fe40008011604 */
[----:B------:R-:W-:Y:S02]  /*5c10*/  USEL UR4, UR53, UR5, !UP0 ;  /* 0x0000000535047287 */ /* 0x000fe4000c000000 */
[----:B------:R-:W-:Y:S01]  /*5c20*/  USEL UR7, UR62, UR7, !UP1 ;  /* 0x000000073e077287 */ /* 0x000fe2000c800000 */
[----:B------:R-:W-:Y:S01]  /*5c30*/  UMOV UR5, UR9 ;  /* 0x0000000900057c82 */ /* 0x000fe20008000000 */
[----:B------:R-:W-:Y:S02]  /*5c40*/  UIMAD.WIDE.U32 UR8, UR4, UR40, URZ ;  /* 0x00000028040872a5 */ /* 0x000fe4000f8e00ff */
[----:B------:R-:W-:Y:S03]  /*5c50*/  USHF.R.U32.HI UR6, URZ, UR12, UR5 ;  /* 0x0000000cff067299 */ /* 0x000fe60008011605 */
[----:B------:R-:W-:Y:S01]  /*5c60*/  UMOV UR5, UR11 ;  /* 0x0000000b00057c82 */ /* 0x000fe20008000000 */
[----:B------:R-:W-:Y:S02]  /*5c70*/  UIMAD.WIDE.U32 UR10, UR7, UR40, URZ ;  /* 0x00000028070a72a5 */ /* 0x000fe4000f8e00ff */
[----:B------:R-:W-:Y:S02]  /*5c80*/  USHF.R.U32.HI UR12, URZ, UR57, UR5 ;  /* 0x00000039ff0c7299 */ /* 0x000fe40008011605 */
[----:B------:R-:W-:Y:S01]  /*5c90*/  USEL UR6, UR37, UR6, !UP0 ;  /* 0x0000000625067287 */ /* 0x000fe2000c000000 */
[----:B------:R-:W-:Y:S02]  /*5ca0*/  UMOV UR5, UR9 ;  /* 0x0000000900057c82 */ /* 0x000fe40008000000 */
[----:B------:R-:W-:Y:S01]  /*5cb0*/  UMOV UR10, UR11 ;  /* 0x0000000b000a7c82 */ /* 0x000fe20008000000 */
[----:B------:R-:W-:Y:S02]  /*5cc0*/  @UP2 USHF.R.U32.HI UR4, URZ, UR41, UR5 ;  /* 0x00000029ff042299 */ /* 0x000fe40008011605 */
[----:B------:R-:W-:Y:S02]  /*5cd0*/  @UP2 USHF.R.U32.HI UR7, URZ, UR41, UR10 ;  /* 0x00000029ff072299 */ /* 0x000fe4000801160a */
[----:B------:R-:W-:Y:S02]  /*5ce0*/  UIMAD UR4, UR45, UR4, URZ ;  /* 0x000000042d0472a4 */ /* 0x000fe4000f8e02ff */
        /* <DEDUP_REMOVED lines=8> */
[----:B------:R-:W-:Y:S02]  /*5d70*/  USEL UR11, UR6, UR4, !UP2 ;  /* 0x00000004060b7287 */ /* 0x000fe4000d000000 */
[----:B------:R-:W-:Y:S02]  /*5d80*/  UIADD3 UR8, UPT, UPT, -UR5, URZ, URZ ;  /* 0x000000ff05087290 */ /* 0x000fe4000fffe1ff */
[----:B------:R-:W-:Y:S01]  /*5d90*/  UIADD3 UR10, UPT, UPT, -UR11, URZ, URZ ;  /* 0x000000ff0b0a7290 */ /* 0x000fe2000fffe1ff */
[----:B------:R-:W-:Y:S01]  /*5da0*/  @!UP0 UMOV UR4, UR9 ;  /* 0x0000000900048c82 */ /* 0x000fe20008000000 */
[----:B------:R-:W-:Y:S02]  /*5db0*/  UIADD3 UR9, UPT, UPT, -UR6, URZ, URZ ;  /* 0x000000ff06097290 */ /* 0x000fe4000fffe1ff */
[----:B------:R-:W-:Y:S02]  /*5dc0*/  @!UP0 USHF.R.U32.HI UR4, URZ, UR41, UR4 ;  /* 0x00000029ff048299 */ /* 0x000fe40008011604 */
[----:B------:R-:W-:Y:S02]  /*5dd0*/  UIMAD UR10, UR45, UR10, UR6 ;  /* 0x0000000a2d0a72a4 */ /* 0x000fe4000f8e0206 */
[----:B------:R-:W-:Y:S04]  /*5de0*/  @!UP0 USEL UR4, UR5, UR4, !UP2 ;  /* 0x0000000405048287 */ /* 0x000fe8000d000000 */
[----:B------:R-:W-:Y:S02]  /*5df0*/  @!UP0 UIMAD UR10, UR7, UR10, UR4 ;  /* 0x0000000a070a82a4 */ /* 0x000fe4000f8e0204 */
[----:B------:R-:W-:Y:S02]  /*5e00*/  @!UP0 UIADD3 UR11, UPT, UPT, UR11, -UR4, URZ ;  /* 0x800000040b0b8290 */ /* 0x000fe4000fffe0ff */
[----:B------:R-:W-:Y:S02]  /*5e10*/  UIMAD UR7, UR42, UR8, UR38 ;  /* 0x000000082a0772a4 */ /* 0x000fe4000f8e0226 */
[----:B------:R-:W-:Y:S02]  /*5e20*/  @!UP0 UIMAD UR6, UR11, UR45, UR5 ;  /* 0x0000002d0b0682a4 */ /* 0x000fe4000f8e0205 */
[----:B------:R-:W-:Y:S01]  /*5e30*/  UIMAD UR4, UR58, UR9, UR37 ;  /* 0x000000093a0472a4 */ /* 0x000fe2000f8e0225 */
[----:B------:R-:W-:Y:S02]  /*5e40*/  @!UP0 UMOV UR5, UR10 ;  /* 0x0000000a00058c82 */ /* 0x000fe40008000000 */
[----:B------:R-:W-:Y:S02]  /*5e50*/  UIMAD UR38, UR5, UR42, UR7 ;  /* 0x0000002a052672a4 */ /* 0x000fe4000f8e0207 */
[----:B------:R-:W-:Y:S11]  /*5e60*/  UIMAD UR37, UR6, UR58, UR4 ;  /* 0x0000003a062572a4 */ /* 0x000ff6000f8e0204 */
[----:B------:R-:W-:Y:S01]  /*5e70*/  @!UPT UIADD3 URZ, UPT, UPT, URZ, URZ, URZ ;  /* 0x000000fffffff290 */ /* 0x000fe2000fffe0ff */
.L_x_95:
[----:B------:R-:W-:Y:S01]  /*5e80*/  UISETP.NE.AND UP0, UPT, UR39, 0x1, UPT ;  /* 0x000000012700788c */ /* 0x000fe2000bf05270 */
[----:B------:R-:W-:Y:S01]  /*5e90*/  LOP3.LUT P0, RZ, R68, 0x3f0, RZ, 0xc0, !PT ;  /* 0x000003f044ff7812 */ /* 0x000fe2000780c0ff */
[----:B------:R-:W-:Y:S01]  /*5ea0*/  USHF.L.U32 UR50, UR16, 0x6, URZ ;  /* 0x0000000610327899 */ /* 0x000fe200080006ff */
[----:B------:R-:W-:Y:S01]  /*5eb0*/  BSSY.RECONVERGENT B6, `(.L_x_96) ;  /* 0x0000034000067945 */ /* 0x000fe20003800200 */
[----:B------:R-:W-:Y:S01]  /*5ec0*/  USHF.L.U32 UR49, UR20, 0x8, URZ ;  /* 0x0000000814317899 */ /* 0x000fe200080006ff */
[----:B------:R-:W-:Y:S06]  /*5ed0*/  IADD3 R70, PT, PT, R70, 0x1, RZ ;  /* 0x0000000146467810 */ /* 0x000fec0007ffe0ff */
[----:B------:R-:W2:Y:S01]  /*5ee0*/  @!UP0 LDCU.128 UR12, c[0x0][0xb10] ;  /* 0x00016200ff0c87ac */ /* 0x000ea20008000c00 */
[----:B------:R-:W3:Y:S01]  /*5ef0*/  @!UP0 LDCU UR5, c[0x0][0xb0c] ;  /* 0x00016180ff0587ac */ /* 0x000ee20008000800 */
[----:B------:R-:W4:Y:S01]  /*5f00*/  @!UP0 LDCU UR10, c[0x0][0xb20] ;  /* 0x00016400ff0a87ac */ /* 0x000f220008000800 */
[----:B--2---:R-:W-:Y:S02]  /*5f10*/  UIMAD.WIDE.U32 UR8, UR38, UR12, URZ ;  /* 0x0000000c260872a5 */ /* 0x004fe4000f8e00ff */
[----:B------:R-:W-:Y:S02]  /*5f20*/  UIMAD.WIDE.U32 UR6, UR37, UR15, URZ ;  /* 0x0000000f250672a5 */ /* 0x000fe4000f8e00ff */
[----:B------:R-:W-:Y:S03]  /*5f30*/  @!UP0 UISETP.NE.AND UP1, UPT, UR14, 0x1, UPT ;  /* 0x000000010e00888c */ /* 0x000fe6000bf25270 */
[----:B------:R-:W-:Y:S01]  /*5f40*/  @!UP0 UMOV UR4, UR9 ;  /* 0x0000000900048c82 */ /* 0x000fe20008000000 */
[----:B---3--:R-:W-:Y:S02]  /*5f50*/  @!UP0 UISETP.NE.AND UP2, UPT, UR5, 0x1, UPT ;  /* 0x000000010500888c */ /* 0x008fe4000bf45270 */
[----:B------:R-:W-:Y:S01]  /*5f60*/  @!UP0 USHF.R.U32.HI UR4, URZ, UR13, UR4 ;  /* 0x0000000dff048299 */ /* 0x000fe20008011604 */
[----:B------:R-:W-:Y:S02]  /*5f70*/  @!UP0 UMOV UR6, UR7 ;  /* 0x0000000700068c82 */ /* 0x000fe40008000000 */
[----:B----4-:R-:W-:Y:S02]  /*5f80*/  @!UP0 USHF.R.U32.HI UR6, URZ, UR10, UR6 ;  /* 0x0000000aff068299 */ /* 0x010fe40008011606 */
[----:B------:R-:W-:Y:S02]  /*5f90*/  @!UP0 USEL UR7, UR38, UR4, !UP2 ;  /* 0x0000000426078287 */ /* 0x000fe4000d000000 */
[----:B------:R-:W-:Y:S04]  /*5fa0*/  @!UP0 USEL UR6, UR37, UR6, !UP1 ;  /* 0x0000000625068287 */ /* 0x000fe8000c800000 */
[----:B------:R-:W-:Y:S02]  /*5fb0*/  @!UP0 UIADD3 UR4, UPT, UPT, -UR7, UR6, URZ ;  /* 0x0000000607048290 */ /* 0x000fe4000fffe1ff */
[----:B------:R-:W-:Y:S02]  /*5fc0*/  @!UP0 UIADD3 UR6, UPT, UPT, UR7, -UR6, URZ ;  /* 0x8000000607068290 */ /* 0x000fe4000fffe0ff */
[----:B------:R-:W-:Y:S02]  /*5fd0*/  @!UP0 UIMAD UR38, UR4, UR5, UR38 ;  /* 0x00000005042682a4 */ /* 0x000fe4000f8e0226 */
[----:B------:R-:W-:Y:S01]  /*5fe0*/  @!UP0 UIMAD UR37, UR6, UR14, UR37 ;  /* 0x0000000e062582a4 */ /* 0x000fe2000f8e0225 */
[----:B------:R-:W-:Y:S11]  /*5ff0*/  @!P0 BRA `(.L_x_97) ;  /* 0x00000000007c8947 */ /* 0x000ff60003800000 */
[----:B------:R-:W2:Y:S01]  /*6000*/  LDCU.64 UR8, c[0x4][0x80] ;  /* 0x01001000ff0877ac */ /* 0x000ea20008000a00 */
[----:B------:R-:W-:Y:S01]  /*6010*/  MOV R2, 0x0 ;  /* 0x0000000000027802 */ /* 0x000fe20000000f00 */
[----:B------:R-:W-:Y:S02]  /*6020*/  HFMA2 R12, -RZ, RZ, 0, 5.9604644775390625e-08 ;  /* 0x00000001ff0c7431 */ /* 0x000fe400000001ff */
[----:B------:R-:W-:Y:S01]  /*6030*/  IMAD.MOV.U32 R8, RZ, RZ, 0x70 ;  /* 0x00000070ff087424 */ /* 0x000fe200078e00ff */
[----:B------:R3:W4:Y:S01]  /*6040*/  LDC.64 R14, c[0x4][R2] ;  /* 0x01000000020e7b82 */ /* 0x0007220000000a00 */
[----:B------:R-:W1:Y:S01]  /*6050*/  LDCU.64 UR6, c[0x4][0x88] ;  /* 0x01001100ff0677ac */ /* 0x000e620008000a00 */
[----:B------:R-:W-:Y:S01]  /*6060*/  IMAD.MOV.U32 R13, RZ, RZ, RZ ;  /* 0x000000ffff0d7224 */ /* 0x000fe200078e00ff */
[----:B------:R-:W1:Y:S01]  /*6070*/  LDCU.64 UR4, c[0x4][0x8] ;  /* 0x01000100ff0477ac */ /* 0x000e620008000a00 */
[----:B--2---:R-:W-:Y:S01]  /*6080*/  MOV R5, UR9 ;  /* 0x0000000900057c02 */ /* 0x004fe20008000f00 */
[----:B------:R-:W-:Y:S01]  /*6090*/  IMAD.U32 R4, RZ, RZ, UR8 ;  /* 0x00000008ff047e24 */ /* 0x000fe2000f8e00ff */
[----:B-1----:R-:W-:Y:S01]  /*60a0*/  MOV R7, UR7 ;  /* 0x0000000700077c02 */ /* 0x002fe20008000f00 */
[----:B------:R-:W-:Y:S01]  /*60b0*/  IMAD.U32 R6, RZ, RZ, UR6 ;  /* 0x00000006ff067e24 */ /* 0x000fe2000f8e00ff */
[----:B------:R-:W-:Y:S01]  /*60c0*/  MOV R11, UR5 ;  /* 0x00000005000b7c02 */ /* 0x000fe20008000f00 */
[----:B------:R-:W-:Y:S02]  /*60d0*/  IMAD.U32 R10, RZ, RZ, UR4 ;  /* 0x00000004ff0a7e24 */ /* 0x000fe4000f8e00ff */
[----:B------:R-:W-:Y:S07]  /*60e0*/  LEPC R20, `(.L_x_98) ;  /* 0x000000001014794e */ /* 0x000fee0000000000 */
[----:B---345:R-:W-:Y:S05]  /*60f0*/  CALL.ABS.NOINC R14 ;  /* 0x000000000e007343 */ /* 0x038fea0003c00000 */
.L_x_98:
[----:B------:R-:W1:Y:S01]  /*6100*/  LDCU.64 UR8, c[0x4][0x80] ;  /* 0x01001000ff0877ac */ /* 0x000e620008000a00 */
[----:B------:R-:W2:Y:S01]  /*6110*/  LDC.64 R2, c[0x4][R2] ;  /* 0x0100000002027b82 */ /* 0x000ea20000000a00 */
[----:B------:R-:W-:Y:S02]  /*6120*/  HFMA2 R12, -RZ, RZ, 0, 5.9604644775390625e-08 ;  /* 0x00000001ff0c7431 */ /* 0x000fe400000001ff */
[----:B------:R-:W-:Y:S02]  /*6130*/  IMAD.MOV.U32 R8, RZ, RZ, 0x70 ;  /* 0x00000070ff087424 */ /* 0x000fe400078e00ff */
[----:B------:R-:W-:Y:S01]  /*6140*/  IMAD.MOV.U32 R13, RZ, RZ, RZ ;  /* 0x000000ffff0d7224 */ /* 0x000fe200078e00ff */
[----:B------:R-:W3:Y:S01]  /*6150*/  LDCU.64 UR6, c[0x4][0x88] ;  /* 0x01001100ff0677ac */ /* 0x000ee20008000a00 */
[----:B------:R-:W4:Y:S01]  /*6160*/  LDCU.64 UR4, c[0x4][0x8] ;  /* 0x01000100ff0477ac */ /* 0x000f220008000a00 */
[----:B-1----:R-:W-:Y:S02]  /*6170*/  MOV R4, UR8 ;  /* 0x0000000800047c02 */ /* 0x002fe40008000f00 */
[----:B------:R-:W-:Y:S02]  /*6180*/  MOV R5, UR9 ;  /* 0x0000000900057c02 */ /* 0x000fe40008000f00 */
[----:B---3--:R-:W-:Y:S01]  /*6190*/  MOV R7, UR7 ;  /* 0x0000000700077c02 */ /* 0x008fe20008000f00 */
[----:B------:R-:W-:Y:S01]  /*61a0*/  IMAD.U32 R6, RZ, RZ, UR6 ;  /* 0x00000006ff067e24 */ /* 0x000fe2000f8e00ff */
[----:B----4-:R-:W-:Y:S01]  /*61b0*/  MOV R11, UR5 ;  /* 0x00000005000b7c02 */ /* 0x010fe20008000f00 */
[----:B------:R-:W-:Y:S02]  /*61c0*/  IMAD.U32 R10, RZ, RZ, UR4 ;  /* 0x00000004ff0a7e24 */ /* 0x000fe4000f8e00ff */
[----:B------:R-:W-:Y:S07]  /*61d0*/  LEPC R20, `(.L_x_97) ;  /* 0x000000001014794e */ /* 0x000fee0000000000 */
[----:B--2---:R-:W-:Y:S05]  /*61e0*/  CALL.ABS.NOINC R2 ;  /* 0x0000000002007343 */ /* 0x004fea0003c00000 */
.L_x_97:
[----:B------:R-:W-:Y:S05]  /*61f0*/  BSYNC.RECONVERGENT B6 ;  /* 0x0000000000067941 */ /* 0x000fea0003800200 */
.L_x_96:
[----:B------:R-:W-:Y:S02]  /*6200*/  R2UR UR6, R67 ;  /* 0x00000000430672ca */ /* 0x000fe400000e0000 */
[----:B------:R-:W-:Y:S02]  /*6210*/  R2UR UR5, R77 ;  /* 0x000000004d0572ca */ /* 0x000fe400000e0000 */
[----:B------:R-:W-:Y:S02]  /*6220*/  R2UR UR4, R76 ;  /* 0x000000004c0472ca */ /* 0x000fe400000e0000 */
[----:B------:R-:W-:Y:S02]  /*6230*/  ISETP.NE.U32.AND P4, PT, R60, RZ, PT ;  /* 0x000000ff3c00720c */ /* 0x000fe40003f85070 */
[----:B------:R-:W-:Y:S02]  /*6240*/  ISETP.NE.U32.AND P2, PT, RZ, UR60, PT ;  /* 0x0000003cff007c0c */ /* 0x000fe4000bf45070 */
[----:B------:R-:W-:Y:S02]  /*6250*/  ISETP.NE.AND.EX P4, PT, R61, RZ, PT, P4 ;  /* 0x000000ff3d00720c */ /* 0x000fe40003f85340 */
[----:B------:R-:W-:Y:S01]  /*6260*/  ISETP.NE.AND.EX P2, PT, RZ, UR61, PT, P2 ;  /* 0x0000003dff007c0c */ /* 0x000fe2000bf45320 */
[----:B------:R-:W-:Y:S02]  /*6270*/  UISETP.NE.AND UP2, UPT, UR6, URZ, UPT ;  /* 0x000000ff0600728c */ /* 0x000fe4000bf45270 */
[----:B------:R-:W-:Y:S04]  /*6280*/  UISETP.NE.U32.AND UP0, UPT, UR5, URZ, UPT ;  /* 0x000000ff0500728c */ /* 0x000fe8000bf05070 */
[----:B------:R-:W-:Y:S01]  /*6290*/  UISETP.NE.AND.EX UP1, UPT, UR4, URZ, UPT, UP0 ;  /* 0x000000ff0400728c */ /* 0x000fe2000bf25300 */
[----:B------:R-:W-:Y:S01]  /*62a0*/  PLOP3.LUT P1, PT, PT, PT, UP2, 0x80, 0x8 ;  /* 0x000000000008781c */ /* 0x000fe20003f2f028 */
[----:B------:R-:W-:Y:S03]  /*62b0*/  UPLOP3.LUT UP0, UPT, UPT, UPT, UPT, 0x40, 0x4 ;  /* 0x000000000004789c */ /* 0x000fe60003f0e870 */
[----:B------:R-:W-:Y:S06]  /*62c0*/  @UP2 UPLOP3.LUT UP0, UPT, UPT, UPT, UP1, 0x80, 0x8 ;  /* 0x000000000008289c */ /* 0x000fec0003f0f010 */
[----:B------:R-:W-:Y:S01]  /*62d0*/  PLOP3.LUT P0, PT, PT, PT, UP0, 0x80, 0x8 ;  /* 0x000000000008781c */ /* 0x000fe20003f0f008 */
[----:B------:R-:W-:Y:S01]  /*62e0*/  @!UPT UIADD3 URZ, UPT, UPT, URZ, URZ, URZ ;  /* 0x000000fffffff290 */ /* 0x000fe2000fffe0ff */
[----:B------:R-:W-:Y:S11]  /*62f0*/  BRA.U !UP1, `(.L_x_99) ;  /* 0x0000000109407547 */ /* 0x000ff6000b800000 */
[----:B------:R-:W-:Y:S01]  /*6300*/  UISETP.NE.U32.AND UP0, UPT, UR60, URZ, UPT ;  /* 0x000000ff3c00728c */ /* 0x000fe2000bf05070 */
[----:B------:R-:W-:Y:S01]  /*6310*/  R2UR UR6, R77 ;  /* 0x000000004d0672ca */ /* 0x000fe200000e0000 */
[----:B------:R-:W2:Y:S01]  /*6320*/  LDCU.64 UR8, c[0x0][0x358] ;  /* 0x00006b00ff0877ac */ /* 0x000ea20008000a00 */
[----:B------:R-:W-:Y:S02]  /*6330*/  HFMA2 R63, -RZ, RZ, 0, 5.9604644775390625e-08 ;  /* 0x00000001ff3f7431 */ /* 0x000fe400000001ff */
[----:B-1----:R-:W-:Y:S01]  /*6340*/  IMAD.MOV.U32 R0, RZ, RZ, 0x1 ;  /* 0x00000001ff007424 */ /* 0x002fe200078e00ff */
[----:B------:R-:W-:Y:S06]  /*6350*/  UISETP.NE.AND.EX UP0, UPT, UR61, URZ, UPT, UP0 ;  /* 0x000000ff3d00728c */ /* 0x000fec000bf05300 */
[----:B------:R-:W-:Y:S05]  /*6360*/  PLOP3.LUT P3, PT, PT, PT, UP0, 0x80, 0x8 ;  /* 0x000000000008781c */ /* 0x000fea0003f6f008 */
[----:B------:R-:W1:Y:S01]  /*6370*/  @UP0 LDCU.64 UR4, c[0x0][0x888] ;  /* 0x00011100ff0407ac */ /* 0x000e620008000a00 */
[----:B------:R-:W-:Y:S07]  /*6380*/  @UP0 UIMAD UR6, UR36, UR6, URZ ;  /* 0x00000006240602a4 */ /* 0x000fee000f8e02ff */
[----:B------:R-:W-:Y:S01]  /*6390*/  @!P3 PRMT R63, R0, 0x7610, R63 ;  /* 0x00007610003fb816 */ /* 0x000fe2000000003f */
[----:B-1----:R-:W-:Y:S06]  /*63a0*/  @UP0 UIMAD.WIDE UR4, UR6, 0x4, UR4 ;  /* 0x00000004060408a5 */ /* 0x002fec000f8e0204 */
[----:B------:R-:W-:Y:S02]  /*63b0*/  IMAD.U32 R2, RZ, RZ, UR4 ;  /* 0x00000004ff027e24 */ /* 0x000fe4000f8e00ff */
[----:B------:R-:W-:Y:S03]  /*63c0*/  IMAD.U32 R3, RZ, RZ, UR5 ;  /* 0x00000005ff037e24 */ /* 0x000fe6000f8e00ff */
[----:B------:R-:W1:Y:S02]  /*63d0*/  @!UP0 LDCU UR4, c[0x0][0x880] ;  /* 0x00011000ff0487ac */ /* 0x000e640008000800 */
[----:B--2--5:R2:W5:Y:S02]  /*63e0*/  @P3 LDG.E R27, desc[UR8][R2.64] ;  /* 0x00000008021b3981 */ /* 0x024564000c1e1900 */
[----:B-12---:R-:W-:Y:S02]  /*63f0*/  @!P3 MOV R27, UR4 ;  /* 0x00000004001bbc02 */ /* 0x006fe40008000f00 */
.L_x_99:
[----:B------:R-:W-:Y:S05]  /*6400*/  @!P4 BRA `(.L_x_100) ;  /* 0x000000000024c947 */ /* 0x000fea0003800000 */
[----:B------:R-:W-:Y:S01]  /*6410*/  ISETP.NE.U32.AND P3, PT, R42, RZ, PT ;  /* 0x000000ff2a00720c */ /* 0x000fe20003f65070 */
[----:B------:R-:W2:Y:S03]  /*6420*/  LDCU.64 UR4, c[0x0][0x358] ;  /* 0x00006b00ff0477ac */ /* 0x000ea60008000a00 */
[----:B------:R-:W-:Y:S11]  /*6430*/  ISETP.NE.AND.EX P3, PT, R43, RZ, PT, P3 ;  /* 0x000000ff2b00720c */ /* 0x000ff60003f65330 */
[----:B------:R-:W-:Y:S02]  /*6440*/  @!UPT UIADD3 URZ, UPT, UPT, URZ, URZ, URZ ;  /* 0x000000fffffff290 */ /* 0x000fe4000fffe0ff */
[----:B------:R-:W3:Y:S01]  /*6450*/  @P3 LDC.64 R2, c[0x0][0x8a8] ;  /* 0x00022a00ff023b82 */ /* 0x000ee20000000a00 */
[----:B-1----:R-:W-:Y:S04]  /*6460*/  @P3 IMAD R0, R60, UR36, RZ ;  /* 0x000000243c003c24 */ /* 0x002fe8000f8e02ff */
[----:B---3--:R-:W-:Y:S05]  /*6470*/  @P3 IMAD.WIDE R2, R0, 0x4, R2 ;  /* 0x0000000400023825 */ /* 0x008fea00078e0202 */
[----:B--2--5:R2:W5:Y:S02]  /*6480*/  @P3 LDG.E R24, desc[UR4][R2.64] ;  /* 0x0000000402183981 */ /* 0x024564000c1e1900 */
[----:B--2---:R-:W3:Y:S02]  /*6490*/  @!P3 LDC R24, c[0x0][0x8a0] ;  /* 0x00022800ff18bb82 */ /* 0x004ee40000000800 */
.L_x_100:
[----:B-----5:R-:W-:Y:S01]  /*64a0*/  FSETP.NEU.AND P3, PT, R27, RZ, PT ;  /* 0x000000ff1b00720b */ /* 0x020fe20003f6d000 */
[----:B------:R-:W-:Y:S01]  /*64b0*/  IMAD.SHL.U32 R86, R62, 0x4, RZ ;  /* 0x000000043e567824 */ /* 0x000fe200078e00ff */
[----:B------:R-:W-:Y:S01]  /*64c0*/  SEL R5, RZ, 0xffffffff, P2 ;  /* 0xffffffffff057807 */ /* 0x000fe20001000000 */
[----:B------:R-:W-:Y:S01]  /*64d0*/  BSSY B1, `(.L_x_101) ;  /* 0x0000043000017945 */ /* 0x000fe20003800000 */
[----:B------:R-:W-:Y:S01]  /*64e0*/  @P1 LOP3.LUT P2, RZ, R63, 0xff, RZ, 0xc0, !PT ;  /* 0x000000ff3fff1812 */ /* 0x000fe2000784c0ff */
[----:B------:R-:W-:Y:S01]  /*64f0*/  VIADD R81, R86, UR43 ;  /* 0x0000002b56517c36 */ /* 0x000fe20008000000 */
[----:B------:R-:W-:Y:S01]  /*6500*/  @P1 SEL R2, RZ, 0xffffffff, P3 ;  /* 0xffffffffff021807 */ /* 0x000fe20001800000 */
[----:B------:R-:W-:Y:S01]  /*6510*/  IMAD.MOV.U32 R87, RZ, RZ, 0x1 ;  /* 0x00000001ff577424 */ /* 0x000fe200078e00ff */
[----:B------:R-:W-:Y:S01]  /*6520*/  LEA R82, R22, UR43, 0x3 ;  /* 0x0000002b16527c11 */ /* 0x000fe2000f8e18ff */
[----:B------:R-:W-:Y:S01]  /*6530*/  IMAD.MOV.U32 R85, RZ, RZ, RZ ;  /* 0x000000ffff557224 */ /* 0x000fe200078e00ff */
[----:B------:R-:W-:Y:S02]  /*6540*/  @P0 SEL R2, R5, R2, !P2 ;  /* 0x0000000205020207 */ /* 0x000fe40005000000 */
[----:B------:R-:W-:Y:S02]  /*6550*/  CS2R R46, SRZ ;  /* 0x00000000002e7805 */ /* 0x000fe4000001ff00 */
[----:B------:R-:W-:Y:S02]  /*6560*/  SHF.L.U32 R3, R72, 0x1f, RZ ;  /* 0x0000001f48037819 */ /* 0x000fe400000006ff */
[----:B------:R-:W-:Y:S02]  /*6570*/  CS2R R44, SRZ ;  /* 0x00000000002c7805 */ /* 0x000fe4000001ff00 */
[----:B------:R-:W-:Y:S02]  /*6580*/  @P1 LOP3.LUT R2, R2, 0x1, RZ, 0xc0, !PT ;  /* 0x0000000102021812 */ /* 0x000fe400078ec0ff */
[----:B------:R-:W-:Y:S02]  /*6590*/  CS2R R50, SRZ ;  /* 0x0000000000327805 */ /* 0x000fe4000001ff00 */
[----:B------:R-:W-:Y:S02]  /*65a0*/  PLOP3.LUT P2, PT, PT, PT, UP1, 0x80, 0x8 ;  /* 0x000000000008781c */ /* 0x000fe40003f4f018 */
[----:B------:R-:W-:Y:S02]  /*65b0*/  CS2R R48, SRZ ;  /* 0x0000000000307805 */ /* 0x000fe4000001ff00 */
[----:B------:R-:W-:Y:S02]  /*65c0*/  ISETP.NE.U32.OR P6, PT, R2, 0x1, !P1 ;  /* 0x000000010200780c */ /* 0x000fe40004fc5470 */
[----:B------:R-:W-:Y:S02]  /*65d0*/  CS2R R54, SRZ ;  /* 0x0000000000367805 */ /* 0x000fe4000001ff00 */
[C---:B------:R-:W-:Y:S02]  /*65e0*/  LEA.HI R25, R22.reuse, R22, RZ, 0x1 ;  /* 0x0000001616197211 */ /* 0x040fe400078f08ff */
[----:B------:R-:W-:Y:S02]  /*65f0*/  CS2R R52, SRZ ;  /* 0x0000000000347805 */ /* 0x000fe4000001ff00 */
[----:B------:R-:W-:Y:S02]  /*6600*/  LOP3.LUT P4, R69, R63, 0xff, RZ, 0xc0, !PT ;  /* 0x000000ff3f457812 */ /* 0x000fe4000788c0ff */
[----:B------:R-:W-:Y:S02]  /*6610*/  CS2R R58, SRZ ;  /* 0x00000000003a7805 */ /* 0x000fe4000001ff00 */
[----:B------:R-:W-:Y:S01]  /*6620*/  SEL R2, RZ, 0xffffffff, P3 ;  /* 0xffffffffff027807 */ /* 0x000fe20001800000 */
[C---:B-1----:R-:W-:Y:S01]  /*6630*/  IMAD.SHL.U32 R0, R25.reuse, 0x80, RZ ;  /* 0x0000008019007824 */ /* 0x042fe200078e00ff */
[----:B------:R-:W-:Y:S02]  /*6640*/  LOP3.LUT R25, R25, 0xffe, RZ, 0xc0, !PT ;  /* 0x00000ffe19197812 */ /* 0x000fe400078ec0ff */
[----:B------:R-:W-:Y:S02]  /*6650*/  CS2R R56, SRZ ;  /* 0x0000000000387805 */ /* 0x000fe4000001ff00 */
[----:B------:R-:W-:Y:S01]  /*6660*/  P2R R79, PR, RZ, 0x40 ;  /* 0x00000040ff4f7803 */ /* 0x000fe20000000000 */
[----:B------:R-:W-:Y:S01]  /*6670*/  VIADD R35, R81, 0x400 ;  /* 0x0000040051237836 */ /* 0x000fe20000000000 */
[----:B------:R-:W-:Y:S01]  /*6680*/  @P2 SEL R2, R5, R2, !P4 ;  /* 0x0000000205022207 */ /* 0x000fe20006000000 */
[----:B------:R-:W-:Y:S01]  /*6690*/  IMAD.IADD R25, R22, 0x1, -R25 ;  /* 0x0000000116197824 */ /* 0x000fe200078e0a19 */
[----:B------:R-:W-:Y:S01]  /*66a0*/  @P6 SHF.L.U32 R4, RZ, 0x1f, RZ ;  /* 0x0000001fff046819 */ /* 0x000fe200000006ff */
[----:B------:R-:W-:Y:S01]  /*66b0*/  IMAD.IADD R80, R73, 0x1, R81 ;  /* 0x0000000149507824 */ /* 0x000fe200078e0251 */
[----:B------:R-:W-:Y:S02]  /*66c0*/  LOP3.LUT R0, R0, 0xffffff00, RZ, 0xc0, !PT ;  /* 0xffffff0000007812 */ /* 0x000fe400078ec0ff */
[----:B------:R-:W1:Y:S01]  /*66d0*/  @P6 SYNCS.PHASECHK.TRANS64.TRYWAIT P1, [UR43+0x40], R4 ;  /* 0x00004004ff0065a7 */ /* 0x000e62000802112b */
[----:B------:R-:W-:Y:S02]  /*66e0*/  LOP3.LUT R2, R2, 0x1, RZ, 0xc0, !PT ;  /* 0x0000000102027812 */ /* 0x000fe400078ec0ff */
[----:B------:R-:W-:Y:S02]  /*66f0*/  IMAD.IADD R0, R23, 0x1, R0 ;  /* 0x0000000117007824 */ /* 0x000fe400078e0200 */
[----:B------:R-:W-:Y:S02]  /*6700*/  ISETP.NE.U32.AND P5, PT, R2, 0x1, PT ;  /* 0x000000010200780c */ /* 0x000fe40003fa5070 */
[----:B------:R-:W-:Y:S02]  /*6710*/  IMAD R25, R25, 0x100000, R0 ;  /* 0x0010000019197824 */ /* 0x000fe400078e0200 */
[----:B------:R-:W-:Y:S01]  /*6720*/  P2R R88, PR, RZ, 0x20 ;  /* 0x00000020ff587803 */ /* 0x000fe20000000000 */
[----:B------:R2:W4:Y:S01]  /*6730*/  SYNCS.PHASECHK.TRANS64.TRYWAIT P0, [R82+URZ+0xb0], R3 ;  /* 0x0000b003520075a7 */ /* 0x00052200080011ff */
[----:B-1----:R-:W-:Y:S01]  /*6740*/  @P6 SEL R87, RZ, 0x1, !P1 ;  /* 0x00000001ff576807 */ /* 0x002fe20004800000 */
[----:B--2---:R-:W-:Y:S06]  /*6750*/  @!P6 BRA `(.L_x_102) ;  /* 0x000000000068e947 */ /* 0x004fec0003800000 */
[C---:B------:R-:W-:Y:S01]  /*6760*/  @P5 IMAD R4, R74.reuse, 0x4, R35 ;  /* 0x000000044a045824 */ /* 0x040fe200078e0223 */
[----:B------:R-:W-:Y:S01]  /*6770*/  ISETP.NE.AND P1, PT, R87, RZ, PT ;  /* 0x000000ff5700720c */ /* 0x000fe20003f25270 */
[----:B------:R-:W-:Y:S01]  /*6780*/  @P5 IMAD R2, R74, 0x4, R81 ;  /* 0x000000044a025824 */ /* 0x000fe200078e0251 */
[----:B------:R-:W-:Y:S01]  /*6790*/  BSSY B0, `(.L_x_103) ;  /* 0x000000e000007945 */ /* 0x000fe20003800000 */
[----:B------:R-:W-:Y:S01]  /*67a0*/  IMAD.MOV.U32 R46, RZ, RZ, RZ ;  /* 0x000000ffff2e7224 */ /* 0x000fe200078e00ff */
[----:B------:R-:W-:Y:S01]  /*67b0*/  CS2R R50, SRZ ;  /* 0x0000000000327805 */ /* 0x000fe2000001ff00 */
[----:B------:R-:W-:Y:S01]  /*67c0*/  @P5 IMAD.IADD R4, R73, 0x1, R4 ;  /* 0x0000000149045824 */ /* 0x000fe200078e0204 */
[----:B------:R-:W-:Y:S02]  /*67d0*/  CS2R R48, SRZ ;  /* 0x0000000000307805 */ /* 0x000fe4000001ff00 */
[----:B------:R-:W-:Y:S02]  /*67e0*/  CS2R R44, SRZ ;  /* 0x00000000002c7805 */ /* 0x000fe4000001ff00 */
[----:B------:R-:W-:Y:S02]  /*67f0*/  CS2R R58, SRZ ;  /* 0x00000000003a7805 */ /* 0x000fe4000001ff00 */
[----:B------:R-:W-:Y:S02]  /*6800*/  CS2R R56, SRZ ;  /* 0x0000000000387805 */ /* 0x000fe4000001ff00 */
[----:B------:R-:W-:Y:S02]  /*6810*/  CS2R R54, SRZ ;  /* 0x0000000000367805 */ /* 0x000fe4000001ff00 */
[----:B------:R-:W-:Y:S01]  /*6820*/  CS2R R52, SRZ ;  /* 0x0000000000347805 */ /* 0x000fe2000001ff00 */
[----:B------:R-:W-:Y:S06]  /*6830*/  @P1 BRA `(.L_x_104) ;  /* 0x00000000000c1947 */ /* 0x000fec0003800000 */
[----:B------:R-:W-:Y:S04]  /*6840*/  SHF.L.U32 R5, RZ, 0x1f, RZ ;  /* 0x0000001fff057819 */ /* 0x000fe800000006ff */
[----:B------:R-:W1:Y:S02]  /*6850*/  SYNCS.PHASECHK.TRANS64.TRYWAIT P1, [UR43+0x40], R5 ;  /* 0x00004005ff0075a7 */ /* 0x000e64000802112b */
[----:B-1----:R-:W-:Y:S05]  /*6860*/  @!P1 BRA `(.L_x_105) ;  /* 0x00000058009c9947 */ /* 0x002fea0003800000 */
.L_x_104:
[----:B------:R-:W-:Y:S05]  /*6870*/  BSYNC B0 ;  /* 0x0000000000007941 */ /* 0x000fea0003800000 */
.L_x_103:
[----:B------:R-:W-:Y:S01]  /*6880*/  ISETP.NE.AND P1, PT, R88, RZ, PT ;  /* 0x000000ff5800720c */ /* 0x000fe20003f25270 */
[----:B------:R-:W-:Y:S11]  /*6890*/  HFMA2 R85, -RZ, RZ, 0, 5.9604644775390625e-08 ;  /* 0x00000001ff557431 */ /* 0x000ff600000001ff */
[----:B------:R-:W-:Y:S01]  /*68a0*/  @!UPT UIADD3 URZ, UPT, UPT, URZ, URZ, URZ ;  /* 0x000000fffffff290 */ /* 0x000fe2000fffe0ff */
[----:B------:R-:W-:Y:S05]  /*68b0*/  @P1 WARPSYNC.ALL ;  /* 0x0000000000001948 */ /* 0x000fea0003800000 */
[----:B------:R2:W1:Y:S04]  /*68c0*/  @P1 LDSM.16.M88.4 R48, [R2+0x400] ;  /* 0x000400000230183b */ /* 0x0004680000000200 */
[----:B------:R2:W1:Y:S04]  /*68d0*/  @P1 LDSM.16.M88.4 R44, [R4] ;  /* 0x00000000042c183b */ /* 0x0004680000000200 */
[----:B------:R2:W1:Y:S04]  /*68e0*/  @P1 LDSM.16.M88.4 R56, [R86+UR43+0x400] ;  /* 0x0004002b5638183b */ /* 0x0004680008000200 */
[----:B------:R2:W1:Y:S02]  /*68f0*/  @P1 LDSM.16.M88.4 R52, [R80+0x400] ;  /* 0x000400005034183b */ /* 0x0004640000000200 */
.L_x_102:
[----:B------:R-:W-:Y:S05]  /*6900*/  BSYNC B1 ;  /* 0x0000000000017941 */ /* 0x000fea0003800000 */
.L_x_101:
[----:B-1----:R-:W-:Y:S04]  /*6910*/  SHF.R.U32.HI R5, RZ, 0x15, R25 ;  /* 0x00000015ff057819 */ /* 0x002fe80000011619 */
[----:B------:R-:W-:Y:S01]  /*6920*/  LOP3.LUT P1, RZ, R5, 0x3, R64, 0x48, !PT ;  /* 0x0000000305ff7812 */ /* 0x000fe20007824840 */
[----:B------:R-:W-:Y:S01]  /*6930*/  @!UPT UIADD3 URZ, UPT, UPT, URZ, URZ, URZ ;  /* 0x000000fffffff290 */ /* 0x000fe2000fffe0ff */
[----:B----4-:R-:W-:Y:S11]  /*6940*/  @P0 BRA `(.L_x_106) ;  /* 0x0000000000080947 */ /* 0x010ff60003800000 */
[----:B------:R-:W1:Y:S02]  /*6950*/  SYNCS.PHASECHK.TRANS64.TRYWAIT P0, [R82+URZ+0xb0], R3 ;  /* 0x0000b003520075a7 */ /* 0x000e6400080011ff */
[----:B-1----:R-:W-:Y:S05]  /*6960*/  @!P0 BRA `(.L_x_107) ;  /* 0x0000005800748947 */ /* 0x002fea0003800000 */
.L_x_106:
[----:B------:R-:W-:Y:S05]  /*6970*/  @!P1 BRA `(.L_x_108) ;  /* 0x0000000000409947 */ /* 0x000fea0003800000 */
[----:B------:R-:W4:Y:S01]  /*6980*/  LDCU.64 UR8, c[0x4][0x70] ;  /* 0x01000e00ff0877ac */ /* 0x000f220008000a00 */
[----:B-1----:R-:W-:Y:S01]  /*6990*/  MOV R3, 0x0 ;  /* 0x0000000000037802 */ /* 0x002fe20000000f00 */
[----:B------:R-:W-:Y:S02]  /*69a0*/  HFMA2 R12, -RZ, RZ, 0, 5.9604644775390625e-08 ;  /* 0x00000001ff0c7431 */ /* 0x000fe400000001ff */
[----:B------:R-:W-:Y:S02]  /*69b0*/  IMAD.MOV.U32 R8, RZ, RZ, 0x192 ;  /* 0x00000192ff087424 */ /* 0x000fe400078e00ff */
[----:B------:R-:W-:Y:S01]  /*69c0*/  IMAD.MOV.U32 R13, RZ, RZ, RZ ;  /* 0x000000ffff0d7224 */ /* 0x000fe200078e00ff */
[----:B------:R-:W1:Y:S01]  /*69d0*/  LDCU.64 UR6, c[0x4][0x78] ;  /* 0x01000f00ff0677ac */ /* 0x000e620008000a00 */
[----:B--2---:R-:W2:Y:S01]  /*69e0*/  LDC.64 R2, c[0x4][R3] ;  /* 0x0100000003027b82 */ /* 0x004ea20000000a00 */
[----:B------:R-:W5:Y:S01]  /*69f0*/  LDCU.64 UR4, c[0x4][0x10] ;  /* 0x01000200ff0477ac */ /* 0x000f620008000a00 */
[----:B----4-:R-:W-:Y:S01]  /*6a00*/  MOV R5, UR9 ;  /* 0x0000000900057c02 */ /* 0x010fe20008000f00 */
[----:B------:R-:W-:Y:S01]  /*6a10*/  IMAD.U32 R4, RZ, RZ, UR8 ;  /* 0x00000008ff047e24 */ /* 0x000fe2000f8e00ff */
[----:B-1----:R-:W-:Y:S01]  /*6a20*/  MOV R7, UR7 ;  /* 0x0000000700077c02 */ /* 0x002fe20008000f00 */
[----:B------:R-:W-:Y:S01]  /*6a30*/  IMAD.U32 R6, RZ, RZ, UR6 ;  /* 0x00000006ff067e24 */ /* 0x000fe2000f8e00ff */
[----:B-----5:R-:W-:Y:S01]  /*6a40*/  MOV R11, UR5 ;  /* 0x00000005000b7c02 */ /* 0x020fe20008000f00 */
[----:B------:R-:W-:Y:S02]  /*6a50*/  IMAD.U32 R10, RZ, RZ, UR4 ;  /* 0x00000004ff0a7e24 */ /* 0x000fe4000f8e00ff */
[----:B------:R-:W-:Y:S07]  /*6a60*/  LEPC R20, `(.L_x_108) ;  /* 0x000000001014794e */ /* 0x000fee0000000000 */
[----:B--23--:R-:W-:Y:S05]  /*6a70*/  CALL.ABS.NOINC R2 ;  /* 0x0000000002007343 */ /* 0x00cfea0003c00000 */
.L_x_108:
[----:B------:R-:W-:Y:S01]  /*6a80*/  LOP3.LUT R20, R56, 0xffffe000, RZ, 0xc0, !PT ;  /* 0xffffe00038147812 */ /* 0x000fe200078ec0ff */
[----:B------:R-:W-:Y:S05]  /*6a90*/  WARPSYNC.ALL ;  /* 0x0000000000007948 */ /* 0x000fea0003800000 */
[----:B------:R-:W-:Y:S01]  /*6aa0*/  R2UR UR4, R25 ;  /* 0x00000000190472ca */ /* 0x000fe200000e0000 */
[----:B------:R-:W-:Y:S01]  /*6ab0*/  IMAD.SHL.U32 R90, R74, 0x4, RZ ;  /* 0x000000044a5a7824 */ /* 0x000fe200078e00ff */
[----:B------:R-:W-:Y:S01]  /*6ac0*/  LOP3.LUT R21, R57, 0xffffe000, RZ, 0xc0, !PT ;  /* 0xffffe00039157812 */ /* 0x000fe200078ec0ff */
[----:B------:R-:W-:Y:S01]  /*6ad0*/  BSSY.RECONVERGENT B0, `(.L_x_109) ;  /* 0x0000059000007945 */ /* 0x000fe20003800200 */
[----:B------:R-:W-:Y:S02]  /*6ae0*/  LOP3.LUT R26, R59, 0xffffe000, RZ, 0xc0, !PT ;  /* 0xffffe0003b1a7812 */ /* 0x000fe400078ec0ff */
[----:B------:R-:W-:Y:S02]  /*6af0*/  LOP3.LUT R32, R53, 0xffffe000, RZ, 0xc0, !PT ;  /* 0xffffe00035207812 */ /* 0x000fe400078ec0ff */
[----:B------:R-:W-:Y:S02]  /*6b00*/  LOP3.LUT R33, R54, 0xffffe000, RZ, 0xc0, !PT ;  /* 0xffffe00036217812 */ /* 0x000fe400078ec0ff */
[----:B------:R-:W-:Y:S02]  /*6b10*/  IADD3 R84, PT, PT, R35, R90, RZ ;  /* 0x0000005a23547210 */ /* 0x000fe40007ffe0ff */
[----:B------:R-:W-:Y:S01]  /*6b20*/  ISETP.NE.AND P0, PT, R75, RZ, PT ;  /* 0x000000ff4b00720c */ /* 0x000fe20003f05270 */
[----:B--2---:R-:W3:Y:S02]  /*6b30*/  LDTM.16dp128bit.x8 R4, tmem[UR4] ;  /* 0x00000004000479ee */ /* 0x004ee40008180000 */
[----:B------:R-:W-:Y:S02]  /*6b40*/  IMAD.IADD R83, R73, 0x1, R84 ;  /* 0x0000000149537824 */ /* 0x000fe400078e0254 */
[C---:B---3--:R-:W-:Y:S01]  /*6b50*/  FMUL R0, R24.reuse, R4 ;  /* 0x0000000418007220 */ /* 0x048fe20000400000 */
[C---:B------:R-:W-:Y:S01]  /*6b60*/  FMUL R2, R24.reuse, R5 ;  /* 0x0000000518027220 */ /* 0x040fe20000400000 */
[C---:B-1----:R-:W-:Y:S01]  /*6b70*/  FMUL R3, R24.reuse, R6 ;  /* 0x0000000618037220 */ /* 0x042fe20000400000 */
[----:B------:R-:W-:Y:S01]  /*6b80*/  FMUL R7, R24, R7 ;  /* 0x0000000718077220 */ /* 0x000fe20000400000 */
[C---:B------:R-:W-:Y:S01]  /*6b90*/  FFMA R28, R27.reuse, R20, R0 ;  /* 0x000000141b1c7223 */ /* 0x040fe20000000000 */
[----:B------:R-:W-:Y:S01]  /*6ba0*/  LOP3.LUT R20, R58, 0xffffe000, RZ, 0xc0, !PT ;  /* 0xffffe0003a147812 */ /* 0x000fe200078ec0ff */
[C---:B------:R-:W-:Y:S01]  /*6bb0*/  FFMA R29, R27.reuse, R21, R2 ;  /* 0x000000151b1d7223 */ /* 0x040fe20000000002 */
[----:B------:R-:W-:Y:S01]  /*6bc0*/  LOP3.LUT R21, R52, 0xffffe000, RZ, 0xc0, !PT ;  /* 0xffffe00034157812 */ /* 0x000fe200078ec0ff */
[C---:B------:R-:W-:Y:S01]  /*6bd0*/  FMUL R4, R24.reuse, R8 ;  /* 0x0000000818047220 */ /* 0x040fe20000400000 */
[----:B------:R-:W-:Y:S01]  /*6be0*/  F2FP.TF32.F32.PACK_B R28, R28 ;  /* 0x0000001cff1c723e */ /* 0x000fe200024050ff */
[----:B------:R-:W-:Y:S01]  /*6bf0*/  FFMA R30, R27, R20, R3 ;  /* 0x000000141b1e7223 */ /* 0x000fe20000000003 */
[----:B------:R-:W-:Y:S01]  /*6c00*/  LOP3.LUT R20, R55, 0xffffe000, RZ, 0xc0, !PT ;  /* 0xffffe00037147812 */ /* 0x000fe200078ec0ff */
[C---:B------:R-:W-:Y:S01]  /*6c10*/  FMUL R5, R24.reuse, R9 ;  /* 0x0000000918057220 */ /* 0x040fe20000400000 */
[----:B------:R-:W-:Y:S01]  /*6c20*/  F2FP.TF32.F32.PACK_B R29, R29 ;  /* 0x0000001dff1d723e */ /* 0x000fe200024050ff */
[C---:B------:R-:W-:Y:S01]  /*6c30*/  FMUL R6, R24.reuse, R10 ;  /* 0x0000000a18067220 */ /* 0x040fe20000400000 */
[----:B------:R-:W-:Y:S01]  /*6c40*/  F2FP.TF32.F32.PACK_B R30, R30 ;  /* 0x0000001eff1e723e */ /* 0x000fe200024050ff */
[----:B------:R-:W-:Y:S01]  /*6c50*/  FFMA R31, R27, R26, R7 ;  /* 0x0000001a1b1f7223 */ /* 0x000fe20000000007 */
[----:B------:R-:W-:Y:S01]  /*6c60*/  LOP3.LUT R26, R49, 0xffffe000, RZ, 0xc0, !PT ;  /* 0xffffe000311a7812 */ /* 0x000fe200078ec0ff */
[----:B------:R-:W-:Y:S01]  /*6c70*/  FMUL R11, R24, R11 ;  /* 0x0000000b180b7220 */ /* 0x000fe20000400000 */
[C---:B------:R-:W-:Y:S01]  /*6c80*/  FFMA R4, R27.reuse, R21, R4 ;  /* 0x000000151b047223 */ /* 0x040fe20000000004 */
[----:B------:R-:W-:Y:S01]  /*6c90*/  LOP3.LUT R21, R48, 0xffffe000, RZ, 0xc0, !PT ;  /* 0xffffe00030157812 */ /* 0x000fe200078ec0ff */
[C---:B------:R-:W-:Y:S01]  /*6ca0*/  FFMA R5, R27.reuse, R32, R5 ;  /* 0x000000201b057223 */ /* 0x040fe20000000005 */
[----:B------:R-:W-:Y:S01]  /*6cb0*/  F2FP.TF32.F32.PACK_B R31, R31 ;  /* 0x0000001fff1f723e */ /* 0x000fe200024050ff */
        /* <DEDUP_REMOVED lines=8> */
[----:B------:R1:W-:Y:S01]  /*6d40*/  STSM.16.M88.4 [R81+0x400], R28 ;  /* 0x0004001c51007844 */ /* 0x0003e20000000200 */
[----:B------:R-:W-:Y:S01]  /*6d50*/  F2FP.TF32.F32.PACK_B R6, R6 ;  /* 0x00000006ff06723e */ /* 0x000fe200024050ff */
[C---:B------:R-:W-:Y:S01]  /*6d60*/  FMUL R10, R24.reuse, R14 ;  /* 0x0000000e180a7220 */ /* 0x040fe20000400000 */
[----:B------:R-:W-:Y:S01]  /*6d70*/  F2FP.TF32.F32.PACK_B R7, R7 ;  /* 0x00000007ff07723e */ /* 0x000fe200024050ff */
[----:B------:R-:W-:Y:S01]  /*6d80*/  FMUL R15, R24, R15 ;  /* 0x0000000f180f7220 */ /* 0x000fe20000400000 */
[C---:B------:R-:W-:Y:S01]  /*6d90*/  FFMA R8, R27.reuse, R21, R8 ;  /* 0x000000151b087223 */ /* 0x040fe20000000008 */
[C---:B------:R-:W-:Y:S01]  /*6da0*/  FFMA R9, R27.reuse, R26, R9 ;  /* 0x0000001a1b097223 */ /* 0x040fe20000000009 */
[C---:B------:R-:W-:Y:S01]  /*6db0*/  FFMA R10, R27.reuse, R33, R10 ;  /* 0x000000211b0a7223 */ /* 0x040fe2000000000a */
[----:B------:R1:W-:Y:S01]  /*6dc0*/  STSM.16.M88.4 [R80+0x400], R4 ;  /* 0x0004000450007844 */ /* 0x0003e20000000200 */
[----:B------:R-:W-:Y:S01]  /*6dd0*/  LOP3.LUT R21, R44, 0xffffe000, RZ, 0xc0, !PT ;  /* 0xffffe0002c157812 */ /* 0x000fe200078ec0ff */
[----:B------:R-:W-:Y:S01]  /*6de0*/  FFMA R11, R27, R20, R15 ;  /* 0x000000141b0b7223 */ /* 0x000fe2000000000f */
[----:B------:R-:W-:Y:S01]  /*6df0*/  LOP3.LUT R20, R45, 0xffffe000, RZ, 0xc0, !PT ;  /* 0xffffe0002d147812 */ /* 0x000fe200078ec0ff */
[C---:B------:R-:W-:Y:S01]  /*6e00*/  FMUL R12, R24.reuse, R16 ;  /* 0x00000010180c7220 */ /* 0x040fe20000400000 */
[----:B------:R-:W-:Y:S01]  /*6e10*/  FMUL R13, R24, R17 ;  /* 0x00000011180d7220 */ /* 0x000fe20000400000 */
[----:B------:R-:W-:Y:S01]  /*6e20*/  LOP3.LUT R33, R46, 0xffffe000, RZ, 0xc0, !PT ;  /* 0xffffe0002e217812 */ /* 0x000fe200078ec0ff */
[C---:B------:R-:W-:Y:S01]  /*6e30*/  FMUL R14, R24.reuse, R18 ;  /* 0x00000012180e7220 */ /* 0x040fe20000400000 */
[----:B------:R-:W-:Y:S01]  /*6e40*/  LOP3.LUT R26, R47, 0xffffe000, RZ, 0xc0, !PT ;  /* 0xffffe0002f1a7812 */ /* 0x000fe200078ec0ff */
[----:B------:R-:W-:Y:S01]  /*6e50*/  FMUL R19, R24, R19 ;  /* 0x0000001318137220 */ /* 0x000fe20000400000 */
[C---:B------:R-:W-:Y:S01]  /*6e60*/  FFMA R12, R27.reuse, R21, R12 ;  /* 0x000000151b0c7223 */ /* 0x040fe2000000000c */
[C---:B------:R-:W-:Y:S01]  /*6e70*/  FFMA R13, R27.reuse, R20, R13 ;  /* 0x000000141b0d7223 */ /* 0x040fe2000000000d */
[C---:B------:R-:W-:Y:S01]  /*6e80*/  FFMA R14, R27.reuse, R33, R14 ;  /* 0x000000211b0e7223 */ /* 0x040fe2000000000e */
[----:B------:R-:W-:Y:S01]  /*6e90*/  FFMA R15, R27, R26, R19 ;  /* 0x0000001a1b0f7223 */ /* 0x000fe20000000013 */
[----:B------:R-:W-:Y:S02]  /*6ea0*/  F2FP.TF32.F32.PACK_B R8, R8 ;  /* 0x00000008ff08723e */ /* 0x000fe400024050ff */
[----:B------:R-:W-:Y:S02]  /*6eb0*/  F2FP.TF32.F32.PACK_B R9, R9 ;  /* 0x00000009ff09723e */ /* 0x000fe400024050ff */
[----:B------:R-:W-:Y:S02]  /*6ec0*/  F2FP.TF32.F32.PACK_B R10, R10 ;  /* 0x0000000aff0a723e */ /* 0x000fe400024050ff */
[----:B------:R-:W-:Y:S02]  /*6ed0*/  F2FP.TF32.F32.PACK_B R11, R11 ;  /* 0x0000000bff0b723e */ /* 0x000fe400024050ff */
[----:B------:R-:W-:Y:S02]  /*6ee0*/  F2FP.TF32.F32.PACK_B R12, R12 ;  /* 0x0000000cff0c723e */ /* 0x000fe400024050ff */
[----:B------:R-:W-:Y:S01]  /*6ef0*/  F2FP.TF32.F32.PACK_B R13, R13 ;  /* 0x0000000dff0d723e */ /* 0x000fe200024050ff */
[----:B------:R1:W-:Y:S01]  /*6f00*/  STSM.16.M88.4 [R84], R8 ;  /* 0x0000000854007844 */ /* 0x0003e20000000200 */
[----:B------:R-:W-:Y:S02]  /*6f10*/  F2FP.TF32.F32.PACK_B R14, R14 ;  /* 0x0000000eff0e723e */ /* 0x000fe400024050ff */
[----:B------:R-:W-:Y:S05]  /*6f20*/  F2FP.TF32.F32.PACK_B R15, R15 ;  /* 0x0000000fff0f723e */ /* 0x000fea00024050ff */
[----:B------:R1:W-:Y:S01]  /*6f30*/  STSM.16.M88.4 [R83], R12 ;  /* 0x0000000c53007844 */ /* 0x0003e20000000200 */
[----:B------:R-:W-:Y:S01]  /*6f40*/  @!PT LDS RZ, [RZ] ;  /* 0x00000000fffff984 */ /* 0x000fe20000000800 */
[----:B------:R-:W-:Y:S01]  /*6f50*/  @!PT LDS RZ, [RZ] ;  /* 0x00000000fffff984 */ /* 0x000fe20000000800 */
[----:B------:R-:W-:Y:S01]  /*6f60*/  @!PT LDS RZ, [RZ] ;  /* 0x00000000fffff984 */ /* 0x000fe20000000800 */
[----:B------:R-:W-:Y:S01]  /*6f70*/  @!PT LDS RZ, [RZ] ;  /* 0x00000000fffff984 */ /* 0x000fe20000000800 */
[----:B------:R2:W-:Y:S07]  /*6f80*/  MEMBAR.ALL.CTA ;  /* 0x0000000000007992 */ /* 0x0005ee0000008000 */
[----:B--2---:R-:W2:Y:S02]  /*6f90*/  FENCE.VIEW.ASYNC.S ;  /* 0x00000000000073c6 */ /* 0x004ea40000000000 */
[----:B--2---:R-:W-:Y:S06]  /*6fa0*/  BAR.SYNC.DEFER_BLOCKING 0x1, 0x80 ;  /* 0x0042000000007b1d */ /* 0x004fec0000010000 */
[----:B------:R-:W-:Y:S05]  /*6fb0*/  @P0 BRA `(.L_x_110) ;  /* 0x0000000000280947 */ /* 0x000fea0003800000 */
[----:B------:R-:W-:Y:S01]  /*6fc0*/  UIADD3 UR4, UPT, UPT, UR43, 0x400, URZ ;  /* 0x000004002b047890 */ /* 0x000fe2000fffe0ff */
[----:B------:R-:W-:Y:S05]  /*6fd0*/  UMOV UR51, UR36 ;  /* 0x0000002400337c82 */ /* 0x000fea0008000000 */
[----:B------:R-:W-:Y:S01]  /*6fe0*/  MOV R68, UR4 ;  /* 0x0000000400447c02 */ /* 0x000fe20008000f00 */
[----:B------:R-:W-:Y:S03]  /*6ff0*/  UIADD3 UR4, UP0, UPT, UR54, 0x680, URZ ;  /* 0x0000068036047890 */ /* 0x000fe6000ff1e0ff */
[----:B------:R-:W-:Y:S01]  /*7000*/  R2UR UR48, R68 ;  /* 0x00000000443072ca */ /* 0x000fe200000e0000 */
[----:B------:R-:W-:Y:S11]  /*7010*/  UIADD3.X UR5, UPT, UPT, URZ, UR55, URZ, UP0, !UPT ;  /* 0x00000037ff057290 */ /* 0x000ff600087fe4ff */
[----:B------:R-:W-:Y:S01]  /*7020*/  @!UPT UIADD3 URZ, UPT, UPT, URZ, URZ, URZ ;  /* 0x000000fffffff290 */ /* 0x000fe2000fffe0ff */
[----:B------:R2:W-:Y:S01]  /*7030*/  UTMASTG.3D [UR48], [UR4] ;  /* 0x00000030040073b5 */ /* 0x0005e20008010000 */
[----:B------:R0:W-:Y:S01]  /*7040*/  UTMACMDFLUSH ;  /* 0x00000000000079b7 */ /* 0x0001e20000000000 */
[----:B--2---:R-:W-:Y:S04]  /*7050*/  DEPBAR.LE SB0, 0x1 ;  /* 0x000080400000791a */ /* 0x004fe80000000000 */
.L_x_110:
[----:B------:R-:W-:Y:S05]  /*7060*/  BSYNC.RECONVERGENT B0 ;  /* 0x0000000000007941 */ /* 0x000fea0003800200 */
.L_x_109:
[----:B------:R-:W-:Y:S01]  /*7070*/  BAR.SYNC.DEFER_BLOCKING 0x1, 0x80 ;  /* 0x0042000000007b1d */ /* 0x000fe20000010000 */
[----:B------:R-:W-:Y:S01]  /*7080*/  ISETP.NE.AND P1, PT, R79, RZ, PT ;  /* 0x000000ff4f00720c */ /* 0x000fe20003f25270 */
[----:B------:R-:W-:Y:S01]  /*7090*/  UISETP.NE.AND UP0, UPT, UR52, URZ, UPT ;  /* 0x000000ff3400728c */ /* 0x000fe2000bf05270 */
[----:B------:R-:W-:Y:S11]  /*70a0*/  LEA R3, R85, UR43, 0x3 ;  /* 0x0000002b55037c11 */ /* 0x000ff6000f8e18ff */
[----:B-1----:R-:W-:Y:S01]  /*70b0*/  @P1 SHF.L.U32 R4, RZ, 0x1f, RZ ;  /* 0x0000001fff041819 */ /* 0x002fe200000006ff */
[----:B------:R-:W-:Y:S06]  /*70c0*/  BRA.U !UP0, `(.L_x_111) ;  /* 0x0000000108247547 */ /* 0x000fec000b800000 */
[----:B------:R-:W1:Y:S01]  /*70d0*/  S2R R0, SR_CgaCtaId ;  /* 0x0000000000007919 */ /* 0x000e620000008800 */
[----:B------:R-:W-:Y:S01]  /*70e0*/  IMAD.U32 R2, RZ, RZ, UR47 ;  /* 0x0000002fff027e24 */ /* 0x000fe2000f8e00ff */
[----:B------:R-:W-:Y:S04]  /*70f0*/  UIADD3 UR4, UPT, UPT, UR47, 0x1, URZ ;  /* 0x000000012f047890 */ /* 0x000fe8000fffe0ff */
[----:B------:R-:W-:Y:S01]  /*7100*/  @P1 LEA R2, R2, UR43, 0x3 ;  /* 0x0000002b02021c11 */ /* 0x000fe2000f8e18ff */
[----:B------:R-:W-:Y:S04]  /*7110*/  UISETP.NE.AND UP0, UPT, UR4, 0x4, UPT ;  /* 0x000000040400788c */ /* 0x000fe8000bf05270 */
[----:B------:R-:W-:Y:S01]  /*7120*/  @P1 VIADD R5, R2, 0x60 ;  /* 0x0000006002051836 */ /* 0x000fe20000000000 */
[----:B------:R-:W-:Y:S04]  /*7130*/  USEL UR47, UR4, URZ, UP0 ;  /* 0x000000ff042f7287 */ /* 0x000fe80008000000 */
[----:B-1----:R-:W-:Y:S04]  /*7140*/  @P1 PRMT R0, R0, 0x654, R5 ;  /* 0x0000065400001816 */ /* 0x002fe80000000005 */
[----:B------:R1:W-:Y:S04]  /*7150*/  @P1 SYNCS.ARRIVE.TRANS64.RED.A1T0 RZ, [R0+URZ], RZ ;  /* 0x000000ff00ff19a7 */ /* 0x0003e800081004ff */
.L_x_111:
[----:B------:R-:W2:Y:S01]  /*7160*/  @P1 SYNCS.PHASECHK.TRANS64.TRYWAIT P0, [R3+URZ+0x40], R4 ;  /* 0x00004004030015a7 */ /* 0x000ea200080011ff */
[----:B------:R-:W-:Y:S01]  /*7170*/  BSSY B1, `(.L_x_112) ;  /* 0x0000017000017945 */ /* 0x000fe20003800000 */
[----:B--2---:R-:W-:Y:S03]  /*7180*/  @P1 SEL R87, RZ, 0x1, !P0 ;  /* 0x00000001ff571807 */ /* 0x004fe60004000000 */
[----:B------:R-:W-:Y:S05]  /*7190*/  @!P1 BRA `(.L_x_113) ;  /* 0x0000000000509947 */ /* 0x000fea0003800000 */
[----:B------:R-:W-:Y:S01]  /*71a0*/  ISETP.NE.AND P1, PT, R88, RZ, PT ;  /* 0x000000ff5800720c */ /* 0x000fe20003f25270 */
[----:B------:R-:W-:Y:S01]  /*71b0*/  BSSY B0, `(.L_x_114) ;  /* 0x000000a000007945 */ /* 0x000fe20003800000 */
[----:B------:R-:W-:Y:S11]  /*71c0*/  ISETP.NE.AND P0, PT, R87, RZ, PT ;  /* 0x000000ff5700720c */ /* 0x000ff60003f05270 */
[----:B------:R-:W-:Y:S04]  /*71d0*/  @P1 IMAD R5, R85, 0x2000, R86 ;  /* 0x0000200055051824 */ /* 0x000fe800078e0256 */
[----:B------:R-:W-:Y:S05]  /*71e0*/  @P1 VIADD R4, R5, UR43 ;  /* 0x0000002b05041c36 */ /* 0x000fea0008000000 */
[----:B------:R-:W-:Y:S01]  /*71f0*/  @P1 IADD3 R2, PT, PT, R90, R4, RZ ;  /* 0x000000045a021210 */ /* 0x000fe20007ffe0ff */
[----:B------:R-:W-:Y:S01]  /*7200*/  @P1 IMAD.IADD R4, R73, 0x1, R4 ;  /* 0x0000000149041824 */ /* 0x000fe200078e0204 */
[----:B------:R-:W-:Y:S06]  /*7210*/  @P0 BRA `(.L_x_115) ;  /* 0x00000000000c0947 */ /* 0x000fec0003800000 */
[----:B-1----:R-:W-:Y:S04]  /*7220*/  SHF.L.U32 R0, RZ, 0x1f, RZ ;  /* 0x0000001fff007819 */ /* 0x002fe800000006ff */
[----:B------:R-:W1:Y:S02]  /*7230*/  SYNCS.PHASECHK.TRANS64.TRYWAIT P0, [R3+URZ+0x40], R0 ;  /* 0x00004000030075a7 */ /* 0x000e6400080011ff */
[----:B-1----:R-:W-:Y:S05]  /*7240*/  @!P0 BRA `(.L_x_116) ;  /* 0x0000005000508947 */ /* 0x002fea0003800000 */
.L_x_115:
[----:B------:R-:W-:Y:S05]  /*7250*/  BSYNC B0 ;  /* 0x0000000000007941 */ /* 0x000fea0003800000 */
.L_x_114:
[----:B------:R-:W-:Y:S02]  /*7260*/  ISETP.NE.AND P0, PT, R88, RZ, PT ;  /* 0x000000ff5800720c */ /* 0x000fe40003f05270 */
[----:B------:R-:W-:Y:S11]  /*7270*/  IADD3 R85, PT, PT, R85, 0x1, RZ ;  /* 0x0000000155557810 */ /* 0x000ff60007ffe0ff */
[----:B-1----:R-:W-:Y:S01]  /*7280*/  @P0 IMAD.IADD R0, R73, 0x1, R2 ;  /* 0x0000000149000824 */ /* 0x002fe200078e0202 */
[----:B------:R-:W-:Y:S05]  /*7290*/  @P0 WARPSYNC.ALL ;  /* 0x0000000000000948 */ /* 0x000fea0003800000 */
[----:B------:R2:W3:Y:S04]  /*72a0*/  @P0 LDSM.16.M88.4 R56, [R5+UR43+0x400] ;  /* 0x0004002b0538083b */ /* 0x0004e80008000200 */
[----:B------:R2:W4:Y:S04]  /*72b0*/  @P0 LDSM.16.M88.4 R52, [R4+0x400] ;  /* 0x000400000434083b */ /* 0x0005280000000200 */
[----:B------:R2:W1:Y:S04]  /*72c0*/  @P0 LDSM.16.M88.4 R48, [R2+0x400] ;  /* 0x000400000230083b */ /* 0x0004680000000200 */
[----:B------:R2:W1:Y:S02]  /*72d0*/  @P0 LDSM.16.M88.4 R44, [R0+0x400] ;  /* 0x00040000002c083b */ /* 0x0004640000000200 */
.L_x_113:
[----:B------:R-:W-:Y:S05]  /*72e0*/  BSYNC B1 ;  /* 0x0000000000017941 */ /* 0x000fea0003800000 */
.L_x_112:
[----:B------:R-:W-:Y:S05]  /*72f0*/  VIADD R3, R25, 0x20 ;  /* 0x0000002019037836 */ /* 0x000fea0000000000 */
[----:B------:R-:W-:Y:S04]  /*7300*/  SHF.R.U32.HI R3, RZ, 0x15, R3 ;  /* 0x00000015ff037819 */ /* 0x000fe80000011603 */
[----:B------:R-:W-:Y:S11]  /*7310*/  LOP3.LUT P0, RZ, R3, 0x3, R64, 0x48, !PT ;  /* 0x0000000303ff7812 */ /* 0x000ff60007804840 */
[----:B------:R-:W-:Y:S02]  /*7320*/  @!UPT UIADD3 URZ, UPT, UPT, URZ, URZ, URZ ;  /* 0x000000fffffff290 */ /* 0x000fe4000fffe0ff */
[----:B------:R-:W-:Y:S05]  /*7330*/  @!P0 BRA `(.L_x_117) ;  /* 0x0000000000408947 */ /* 0x000fea0003800000 */
[----:B------:R-:W5:Y:S01]  /*7340*/  LDCU.64 UR8, c[0x4][0x70] ;  /* 0x01000e00ff0877ac */ /* 0x000f620008000a00 */
[----:B------:R-:W-:Y:S01]  /*7350*/  MOV R3, 0x0 ;  /* 0x0000000000037802 */ /* 0x000fe20000000f00 */
[----:B------:R-:W-:Y:S02]  /*7360*/  HFMA2 R12, -RZ, RZ, 0, 5.9604644775390625e-08 ;  /* 0x00000001ff0c7431 */ /* 0x000fe400000001ff */
[----:B------:R-:W-:Y:S02]  /*7370*/  IMAD.MOV.U32 R8, RZ, RZ, 0x192 ;  /* 0x00000192ff087424 */ /* 0x000fe400078e00ff */
[----:B------:R-:W-:Y:S01]  /*7380*/  IMAD.MOV.U32 R13, RZ, RZ, RZ ;  /* 0x000000ffff0d7224 */ /* 0x000fe200078e00ff */
[----:B------:R-:W3:Y:S01]  /*7390*/  LDCU.64 UR6, c[0x4][0x78] ;  /* 0x01000f00ff0677ac */ /* 0x000ee20008000a00 */
[----:B--2---:R-:W2:Y:S01]  /*73a0*/  LDC.64 R2, c[0x4][R3] ;  /* 0x0100000003027b82 */ /* 0x004ea20000000a00 */
[----:B------:R-:W4:Y:S01]  /*73b0*/  LDCU.64 UR4, c[0x4][0x10] ;  /* 0x01000200ff0477ac */ /* 0x000f220008000a00 */
[----:B-----5:R-:W-:Y:S01]  /*73c0*/  MOV R5, UR9 ;  /* 0x0000000900057c02 */ /* 0x020fe20008000f00 */
[----:B------:R-:W-:Y:S01]  /*73d0*/  IMAD.U32 R4, RZ, RZ, UR8 ;  /* 0x00000008ff047e24 */ /* 0x000fe2000f8e00ff */
[----:B---3--:R-:W-:Y:S01]  /*73e0*/  MOV R7, UR7 ;  /* 0x0000000700077c02 */ /* 0x008fe20008000f00 */
[----:B------:R-:W-:Y:S01]  /*73f0*/  IMAD.U32 R6, RZ, RZ, UR6 ;  /* 0x00000006ff067e24 */ /* 0x000fe2000f8e00ff */
[----:B----4-:R-:W-:Y:S01]  /*7400*/  MOV R11, UR5 ;  /* 0x00000005000b7c02 */ /* 0x010fe20008000f00 */
[----:B------:R-:W-:Y:S02]  /*7410*/  IMAD.U32 R10, RZ, RZ, UR4 ;  /* 0x00000004ff0a7e24 */ /* 0x000fe4000f8e00ff */
[----:B------:R-:W-:Y:S07]  /*7420*/  LEPC R20, `(.L_x_117) ;  /* 0x000000001014794e */ /* 0x000fee0000000000 */
[----:B-12---:R-:W-:Y:S05]  /*7430*/  CALL.ABS.NOINC R2 ;  /* 0x0000000002007343 */ /* 0x006fea0003c00000 */
.L_x_117:
[----:B---3--:R-:W-:Y:S01]  /*7440*/  LOP3.LUT R20, R56, 0xffffe000, RZ, 0xc0, !PT ;  /* 0xffffe00038147812 */ /* 0x008fe200078ec0ff */
[----:B------:R-:W-:Y:S05]  /*7450*/  WARPSYNC.ALL ;  /* 0x0000000000007948 */ /* 0x000fea0003800000 */
[----:B------:R-:W-:Y:S01]  /*7460*/  R2UR UR4, R25 ;  /* 0x00000000190472ca */ /* 0x000fe200000e0000 */
[----:B------:R-:W3:Y:S01]  /*7470*/  S2R R89, SR_CgaCtaId ;  /* 0x0000000000597919 */ /* 0x000ee20000008800 */
[----:B------:R-:W-:Y:S01]  /*7480*/  LOP3.LUT R21, R57, 0xffffe000, RZ, 0xc0, !PT ;  /* 0xffffe00039157812 */ /* 0x000fe200078ec0ff */
[----:B------:R-:W-:Y:S01]  /*7490*/  IMAD.U32 R40, RZ, RZ, UR47 ;  /* 0x0000002fff287e24 */ /* 0x000fe2000f8e00ff */
[----:B------:R-:W-:Y:S01]  /*74a0*/  LOP3.LUT R41, R58, 0xffffe000, RZ, 0xc0, !PT ;  /* 0xffffe0003a297812 */ /* 0x000fe200078ec0ff */
[----:B------:R-:W-:Y:S01]  /*74b0*/  BSSY.RECONVERGENT B0, `(.L_x_118) ;  /* 0x000005b000007945 */ /* 0x000fe20003800200 */
[----:B-1----:R-:W-:Y:S02]  /*74c0*/  LOP3.LUT R26, R48, 0xffffe000, RZ, 0xc0, !PT ;  /* 0xffffe000301a7812 */ /* 0x002fe400078ec0ff */
[----:B------:R-:W-:Y:S02]  /*74d0*/  ISETP.NE.AND P6, PT, R79, RZ, PT ;  /* 0x000000ff4f00720c */ /* 0x000fe40003fc5270 */
[----:B------:R-:W-:Y:S02]  /*74e0*/  ISETP.NE.AND P0, PT, R75, RZ, PT ;  /* 0x000000ff4b00720c */ /* 0x000fe40003f05270 */
[----:B------:R-:W-:Y:S01]  /*74f0*/  LEA R91, R85, UR43, 0x3 ;  /* 0x0000002b555b7c11 */ /* 0x000fe2000f8e18ff */
[----:B--2---:R-:W1:Y:S08]  /*7500*/  LDTM.16dp128bit.x8 R4, tmem[UR4+0x20] ;  /* 0x00002004000479ee */ /* 0x004e700008180000 */
[----:B------:R-:W-:Y:S02]  /*7510*/  @P6 LEA R40, R40, UR43, 0x3 ;  /* 0x0000002b28286c11 */ /* 0x000fe4000f8e18ff */
[----:B------:R-:W-:Y:S03]  /*7520*/  @P6 SHF.L.U32 R92, RZ, 0x1f, RZ ;  /* 0x0000001fff5c6819 */ /* 0x000fe600000006ff */
[----:B------:R-:W-:Y:S05]  /*7530*/  @P6 VIADD R40, R40, 0x60 ;  /* 0x0000006028286836 */ /* 0x000fea0000000000 */
[----:B---3--:R-:W-:Y:S01]  /*7540*/  @P6 PRMT R40, R89, 0x654, R40 ;  /* 0x0000065459286816 */ /* 0x008fe20000000028 */
[C---:B-1----:R-:W-:Y:S01]  /*7550*/  FMUL R0, R24.reuse, R4 ;  /* 0x0000000418007220 */ /* 0x042fe20000400000 */
[C---:B------:R-:W-:Y:S01]  /*7560*/  FMUL R2, R24.reuse, R5 ;  /* 0x0000000518027220 */ /* 0x040fe20000400000 */
[C---:B------:R-:W-:Y:S01]  /*7570*/  FMUL R3, R24.reuse, R10 ;  /* 0x0000000a18037220 */ /* 0x040fe20000400000 */
[----:B------:R-:W-:Y:S01]  /*7580*/  FMUL R4, R24, R11 ;  /* 0x0000000b18047220 */ /* 0x000fe20000400000 */
[C---:B------:R-:W-:Y:S01]  /*7590*/  FFMA R28, R27.reuse, R20, R0 ;  /* 0x000000141b1c7223 */ /* 0x040fe20000000000 */
[----:B----4-:R-:W-:Y:S01]  /*75a0*/  LOP3.LUT R20, R52, 0xffffe000, RZ, 0xc0, !PT ;  /* 0xffffe00034147812 */ /* 0x010fe200078ec0ff */
        /* <DEDUP_REMOVED lines=8> */
[----:B------:R-:W-:Y:S01]  /*7630*/  FFMA R31, R27, R21, R2 ;  /* 0x000000151b1f7223 */ /* 0x000fe20000000002 */
[----:B------:R-:W-:Y:S01]  /*7640*/  LOP3.LUT R21, R53, 0xffffe000, RZ, 0xc0, !PT ;  /* 0xffffe00035157812 */ /* 0x000fe200078ec0ff */
[C---:B------:R-:W-:Y:S01]  /*7650*/  FMUL R0, R24.reuse, R8 ;  /* 0x0000000818007220 */ /* 0x040fe20000400000 */
[----:B------:R-:W-:Y:S01]  /*7660*/  F2FP.TF32.F32.PACK_B R30, R30 ;  /* 0x0000001eff1e723e */ /* 0x000fe200024050ff */
[----:B------:R-:W-:Y:S01]  /*7670*/  FMUL R2, R24, R9 ;  /* 0x0000000918027220 */ /* 0x000fe20000400000 */
[----:B------:R-:W-:Y:S01]  /*7680*/  F2FP.TF32.F32.PACK_B R31, R31 ;  /* 0x0000001fff1f723e */ /* 0x000fe200024050ff */
[C---:B------:R-:W-:Y:S01]  /*7690*/  FFMA R32, R27.reuse, R20, R0 ;  /* 0x000000141b207223 */ /* 0x040fe20000000000 */
[----:B------:R-:W-:Y:S01]  /*76a0*/  LOP3.LUT R20, R54, 0xffffe000, RZ, 0xc0, !PT ;  /* 0xffffe00036147812 */ /* 0x000fe200078ec0ff */
[----:B------:R-:W-:Y:S01]  /*76b0*/  FFMA R33, R27, R21, R2 ;  /* 0x000000151b217223 */ /* 0x000fe20000000002 */
[----:B------:R-:W-:Y:S01]  /*76c0*/  LOP3.LUT R21, R49, 0xffffe000, RZ, 0xc0, !PT ;  /* 0xffffe00031157812 */ /* 0x000fe200078ec0ff */
[----:B------:R1:W-:Y:S01]  /*76d0*/  STSM.16.M88.4 [R81+0x2400], R28 ;  /* 0x0024001c51007844 */ /* 0x0003e20000000200 */
[----:B------:R-:W-:Y:S01]  /*76e0*/  F2FP.TF32.F32.PACK_B R32, R32 ;  /* 0x00000020ff20723e */ /* 0x000fe200024050ff */
[C---:B------:R-:W-:Y:S01]  /*76f0*/  FFMA R34, R27.reuse, R20, R3 ;  /* 0x000000141b227223 */ /* 0x040fe20000000003 */
[----:B------:R-:W-:Y:S01]  /*7700*/  LOP3.LUT R20, R50, 0xffffe000, RZ, 0xc0, !PT ;  /* 0xffffe00032147812 */ /* 0x000fe200078ec0ff */
[C---:B------:R-:W-:Y:S01]  /*7710*/  FMUL R5, R24.reuse, R12 ;  /* 0x0000000c18057220 */ /* 0x040fe20000400000 */
[----:B------:R-:W-:Y:S01]  /*7720*/  F2FP.TF32.F32.PACK_B R33, R33 ;  /* 0x00000021ff21723e */ /* 0x000fe200024050ff */
[C---:B------:R-:W-:Y:S01]  /*7730*/  FMUL R6, R24.reuse, R13 ;  /* 0x0000000d18067220 */ /* 0x040fe20000400000 */
[----:B------:R-:W-:Y:S01]  /*7740*/  F2FP.TF32.F32.PACK_B R34, R34 ;  /* 0x00000022ff22723e */ /* 0x000fe200024050ff */
[----:B------:R-:W-:Y:S01]  /*7750*/  FMUL R7, R24, R14 ;  /* 0x0000000e18077220 */ /* 0x000fe20000400000 */
[----:B------:R-:W-:Y:S01]  /*7760*/  FFMA R35, R27, R41, R4 ;  /* 0x000000291b237223 */ /* 0x000fe20000000004 */
[----:B------:R-:W-:Y:S01]  /*7770*/  LOP3.LUT R41, R51, 0xffffe000, RZ, 0xc0, !PT ;  /* 0xffffe00033297812 */ /* 0x000fe200078ec0ff */
[C---:B------:R-:W-:Y:S01]  /*7780*/  FFMA R36, R27.reuse, R26, R5 ;  /* 0x0000001a1b247223 */ /* 0x040fe20000000005 */
[----:B------:R-:W-:Y:S01]  /*7790*/  LOP3.LUT R26, R46, 0xffffe000, RZ, 0xc0, !PT ;  /* 0xffffe0002e1a7812 */ /* 0x000fe200078ec0ff */
[C---:B------:R-:W-:Y:S01]  /*77a0*/  FFMA R37, R27.reuse, R21, R6 ;  /* 0x000000151b257223 */ /* 0x040fe20000000006 */
[----:B------:R-:W-:Y:S01]  /*77b0*/  FMUL R8, R24, R15 ;  /* 0x0000000f18087220 */ /* 0x000fe20000400000 */
[----:B------:R-:W-:Y:S01]  /*77c0*/  FFMA R38, R27, R20, R7 ;  /* 0x000000141b267223 */ /* 0x000fe20000000007 */
[----:B------:R-:W-:Y:S01]  /*77d0*/  LOP3.LUT R20, R44, 0xffffe000, RZ, 0xc0, !PT ;  /* 0xffffe0002c147812 */ /* 0x000fe200078ec0ff */
[C---:B------:R-:W-:Y:S01]  /*77e0*/  FMUL R9, R24.reuse, R16 ;  /* 0x0000001018097220 */ /* 0x040fe20000400000 */
[----:B------:R-:W-:Y:S01]  /*77f0*/  LOP3.LUT R21, R45, 0xffffe000, RZ, 0xc0, !PT ;  /* 0xffffe0002d157812 */ /* 0x000fe200078ec0ff */
[----:B------:R-:W-:Y:S01]  /*7800*/  FFMA R39, R27, R41, R8 ;  /* 0x000000291b277223 */ /* 0x000fe20000000008 */
[C---:B------:R-:W-:Y:S01]  /*7810*/  FMUL R10, R24.reuse, R17 ;  /* 0x00000011180a7220 */ /* 0x040fe20000400000 */
[C---:B------:R-:W-:Y:S01]  /*7820*/  FMUL R11, R24.reuse, R18 ;  /* 0x00000012180b7220 */ /* 0x040fe20000400000 */
[----:B------:R-:W-:Y:S01]  /*7830*/  LOP3.LUT R41, R47, 0xffffe000, RZ, 0xc0, !PT ;  /* 0xffffe0002f297812 */ /* 0x000fe200078ec0ff */
[----:B------:R-:W-:Y:S01]  /*7840*/  FMUL R12, R24, R19 ;  /* 0x00000013180c7220 */ /* 0x000fe20000400000 */
[----:B------:R-:W-:Y:S02]  /*7850*/  F2FP.TF32.F32.PACK_B R35, R35 ;  /* 0x00000023ff23723e */ /* 0x000fe400024050ff */
[----:B------:R-:W-:Y:S02]  /*7860*/  F2FP.TF32.F32.PACK_B R36, R36 ;  /* 0x00000024ff24723e */ /* 0x000fe400024050ff */
[----:B------:R-:W-:Y:S01]  /*7870*/  F2FP.TF32.F32.PACK_B R37, R37 ;  /* 0x00000025ff25723e */ /* 0x000fe200024050ff */
[----:B------:R2:W-:Y:S01]  /*7880*/  STSM.16.M88.4 [R80+0x2400], R32 ;  /* 0x0024002050007844 */ /* 0x0005e20000000200 */
[----:B------:R-:W-:Y:S01]  /*7890*/  F2FP.TF32.F32.PACK_B R38, R38 ;  /* 0x00000026ff26723e */ /* 0x000fe200024050ff */
[C---:B-1----:R-:W-:Y:S01]  /*78a0*/  FFMA R28, R27.reuse, R20, R9 ;  /* 0x000000141b1c7223 */ /* 0x042fe20000000009 */
[C---:B------:R-:W-:Y:S01]  /*78b0*/  FFMA R29, R27.reuse, R21, R10 ;  /* 0x000000151b1d7223 */ /* 0x040fe2000000000a */
[C---:B------:R-:W-:Y:S01]  /*78c0*/  FFMA R30, R27.reuse, R26, R11 ;  /* 0x0000001a1b1e7223 */ /* 0x040fe2000000000b */
[----:B------:R-:W-:Y:S01]  /*78d0*/  FFMA R31, R27, R41, R12 ;  /* 0x000000291b1f7223 */ /* 0x000fe2000000000c */
[----:B------:R-:W-:Y:S02]  /*78e0*/  F2FP.TF32.F32.PACK_B R39, R39 ;  /* 0x00000027ff27723e */ /* 0x000fe400024050ff */
[----:B------:R-:W-:Y:S02]  /*78f0*/  F2FP.TF32.F32.PACK_B R28, R28 ;  /* 0x0000001cff1c723e */ /* 0x000fe400024050ff */
[----:B------:R-:W-:Y:S01]  /*7900*/  F2FP.TF32.F32.PACK_B R29, R29 ;  /* 0x0000001dff1d723e */ /* 0x000fe200024050ff */
[----:B------:R2:W-:Y:S01]  /*7910*/  STSM.16.M88.4 [R84+0x2000], R36 ;  /* 0x0020002454007844 */ /* 0x0005e20000000200 */
[----:B------:R-:W-:Y:S02]  /*7920*/  F2FP.TF32.F32.PACK_B R30, R30 ;  /* 0x0000001eff1e723e */ /* 0x000fe400024050ff */
[----:B------:R-:W-:Y:S05]  /*7930*/  F2FP.TF32.F32.PACK_B R31, R31 ;  /* 0x0000001fff1f723e */ /* 0x000fea00024050ff */
[----:B------:R2:W-:Y:S01]  /*7940*/  STSM.16.M88.4 [R83+0x2000], R28 ;  /* 0x0020001c53007844 */ /* 0x0005e20000000200 */
[----:B------:R-:W-:Y:S01]  /*7950*/  @!PT LDS RZ, [RZ] ;  /* 0x00000000fffff984 */ /* 0x000fe20000000800 */
[----:B------:R-:W-:Y:S01]  /*7960*/  @!PT LDS RZ, [RZ] ;  /* 0x00000000fffff984 */ /* 0x000fe20000000800 */
[----:B------:R-:W-:Y:S01]  /*7970*/  @!PT LDS RZ, [RZ] ;  /* 0x00000000fffff984 */ /* 0x000fe20000000800 */
[----:B------:R-:W-:Y:S01]  /*7980*/  @!PT LDS RZ, [RZ] ;  /* 0x00000000fffff984 */ /* 0x000fe20000000800 */
[----:B------:R1:W-:Y:S07]  /*7990*/  MEMBAR.ALL.CTA ;  /* 0x0000000000007992 */ /* 0x0003ee0000008000 */
[----:B-1----:R-:W1:Y:S02]  /*79a0*/  FENCE.VIEW.ASYNC.S ;  /* 0x00000000000073c6 */ /* 0x002e640000000000 */
[----:B-1----:R-:W-:Y:S06]  /*79b0*/  BAR.SYNC.DEFER_BLOCKING 0x1, 0x80 ;  /* 0x0042000000007b1d */ /* 0x002fec0000010000 */
[----:B------:R-:W-:Y:S05]  /*79c0*/  @P0 BRA `(.L_x_119) ;  /* 0x0000000000240947 */ /* 0x000fea0003800000 */
[----:B------:R-:W-:Y:S02]  /*79d0*/  UIADD3 UR4, UP0, UPT, UR54, 0x680, URZ ;  /* 0x0000068036047890 */ /* 0x000fe4000ff1e0ff */
[----:B------:R-:W-:Y:S02]  /*79e0*/  UIADD3 UR9, UPT, UPT, UR49, 0x20, URZ ;  /* 0x0000002031097890 */ /* 0x000fe4000fffe0ff */
[----:B------:R-:W-:Y:S02]  /*79f0*/  UIADD3 UR8, UPT, UPT, UR43, 0x2400, URZ ;  /* 0x000024002b087890 */ /* 0x000fe4000fffe0ff */
[----:B------:R-:W-:Y:S01]  /*7a00*/  UIADD3.X UR5, UPT, UPT, URZ, UR55, URZ, UP0, !UPT ;  /* 0x00000037ff057290 */ /* 0x000fe200087fe4ff */
[----:B------:R-:W-:Y:S01]  /*7a10*/  UMOV UR10, UR50 ;  /* 0x00000032000a7c82 */ /* 0x000fe20008000000 */
[----:B------:R-:W-:Y:S07]  /*7a20*/  UMOV UR11, UR36 ;  /* 0x00000024000b7c82 */ /* 0x000fee0008000000 */
[----:B------:R1:W-:Y:S01]  /*7a30*/  UTMASTG.3D [UR8], [UR4] ;  /* 0x00000008040073b5 */ /* 0x0003e20008010000 */
[----:B------:R0:W-:Y:S01]  /*7a40*/  UTMACMDFLUSH ;  /* 0x00000000000079b7 */ /* 0x0001e20000000000 */
[----:B-1----:R-:W-:Y:S04]  /*7a50*/  DEPBAR.LE SB0, 0x1 ;  /* 0x000080400000791a */ /* 0x002fe80000000000 */
.L_x_119:
[----:B------:R-:W-:Y:S05]  /*7a60*/  BSYNC.RECONVERGENT B0 ;  /* 0x0000000000007941 */ /* 0x000fea0003800200 */
.L_x_118:
[----:B------:R-:W-:Y:S01]  /*7a70*/  BAR.SYNC.DEFER_BLOCKING 0x1, 0x80 ;  /* 0x0042000000007b1d */ /* 0x000fe20000010000 */
[----:B------:R-:W-:Y:S04]  /*7a80*/  UIADD3 UR4, UPT, UPT, UR47, 0x1, URZ ;  /* 0x000000012f047890 */ /* 0x000fe8000fffe0ff */
[----:B------:R-:W-:Y:S04]  /*7a90*/  UISETP.NE.AND UP0, UPT, UR4, 0x4, UPT ;  /* 0x000000040400788c */ /* 0x000fe8000bf05270 */
[----:B------:R-:W-:Y:S01]  /*7aa0*/  USEL UR46, UR4, URZ, UP0 ;  /* 0x000000ff042e7287 */ /* 0x000fe20008000000 */
[----:B------:R1:W-:Y:S01]  /*7ab0*/  @P6 SYNCS.ARRIVE.TRANS64.RED.A1T0 RZ, [R40+URZ], RZ ;  /* 0x000000ff28ff69a7 */ /* 0x0003e200081004ff */
[----:B------:R-:W-:Y:S01]  /*7ac0*/  BSSY B1, `(.L_x_120) ;  /* 0x0000018000017945 */ /* 0x000fe20003800000 */
[----:B------:R-:W3:Y:S02]  /*7ad0*/  @P6 SYNCS.PHASECHK.TRANS64.TRYWAIT P0, [R91+URZ+0x40], R92 ;  /* 0x0000405c5b0065a7 */ /* 0x000ee400080011ff */
[----:B---3--:R-:W-:Y:S01]  /*7ae0*/  @P6 SEL R87, RZ, 0x1, !P0 ;  /* 0x00000001ff576807 */ /* 0x008fe20004000000 */
[----:B-1----:R-:W-:Y:S06]  /*7af0*/  @!P6 BRA `(.L_x_121) ;  /* 0x000000000050e947 */ /* 0x002fec0003800000 */
        /* <DEDUP_REMOVED lines=8> */
[----:B------:R-:W-:Y:S04]  /*7b80*/  SHF.L.U32 R4, RZ, 0x1f, RZ ;  /* 0x0000001fff047819 */ /* 0x000fe800000006ff */
[----:B------:R-:W1:Y:S02]  /*7b90*/  SYNCS.PHASECHK.TRANS64.TRYWAIT P0, [R91+URZ+0x40], R4 ;  /* 0x000040045b0075a7 */ /* 0x000e6400080011ff */
[----:B-1----:R-:W-:Y:S05]  /*7ba0*/  @!P0 BRA `(.L_x_124) ;  /* 0x00000048000c8947 */ /* 0x002fea0003800000 */
.L_x_123:
[----:B------:R-:W-:Y:S05]  /*7bb0*/  BSYNC B0 ;  /* 0x0000000000007941 */ /* 0x000fea0003800000 */
.L_x_122:
        /* <DEDUP_REMOVED lines=8> */
.L_x_121:
[----:B------:R-:W-:Y:S05]  /*7c40*/  BSYNC B1 ;  /* 0x0000000000017941 */ /* 0x000fea0003800000 */
.L_x_120:
[----:B-1----:R-:W-:Y:S05]  /*7c50*/  VIADD R3, R25, 0x40 ;  /* 0x0000004019037836 */ /* 0x002fea0000000000 */
[----:B------:R-:W-:Y:S04]  /*7c60*/  SHF.R.U32.HI R3, RZ, 0x15, R3 ;  /* 0x00000015ff037819 */ /* 0x000fe80000011603 */
[----:B------:R-:W-:Y:S11]  /*7c70*/  LOP3.LUT P0, RZ, R3, 0x3, R64, 0x48, !PT ;  /* 0x0000000303ff7812 */ /* 0x000ff60007804840 */
[----:B------:R-:W-:Y:S02]  /*7c80*/  @!UPT UIADD3 URZ, UPT, UPT, URZ, URZ, URZ ;  /* 0x000000fffffff290 */ /* 0x000fe4000fffe0ff */
[----:B------:R-:W-:Y:S05]  /*7c90*/  @!P0 BRA `(.L_x_125) ;  /* 0x0000000000408947 */ /* 0x000fea0003800000 */
[----:B------:R-:W1:Y:S01]  /*7ca0*/  LDCU.64 UR8, c[0x4][0x70] ;  /* 0x01000e00ff0877ac */ /* 0x000e620008000a00 */
[----:B------:R-:W-:Y:S01]  /*7cb0*/  MOV R3, 0x0 ;  /* 0x0000000000037802 */ /* 0x000fe20000000f00 */
[----:B------:R-:W-:Y:S02]  /*7cc0*/  HFMA2 R12, -RZ, RZ, 0, 5.9604644775390625e-08 ;  /* 0x00000001ff0c7431 */ /* 0x000fe400000001ff */
[----:B------:R-:W-:Y:S02]  /*7cd0*/  IMAD.MOV.U32 R8, RZ, RZ, 0x192 ;  /* 0x00000192ff087424 */ /* 0x000fe400078e00ff */
[----:B------:R-:W-:Y:S01]  /*7ce0*/  IMAD.MOV.U32 R13, RZ, RZ, RZ ;  /* 0x000000ffff0d7224 */ /* 0x000fe200078e00ff */
[----:B------:R-:W5:Y:S01]  /*7cf0*/  LDCU.64 UR6, c[0x4][0x78] ;  /* 0x01000f00ff0677ac */ /* 0x000f620008000a00 */
[----:B------:R-:W2:Y:S01]  /*7d00*/  LDC.64 R2, c[0x4][R3] ;  /* 0x0100000003027b82 */ /* 0x000ea20000000a00 */
[----:B------:R-:W3:Y:S01]  /*7d10*/  LDCU.64 UR4, c[0x4][0x10] ;  /* 0x01000200ff0477ac */ /* 0x000ee20008000a00 */
[----:B-1----:R-:W-:Y:S01]  /*7d20*/  MOV R5, UR9 ;  /* 0x0000000900057c02 */ /* 0x002fe20008000f00 */
[----:B------:R-:W-:Y:S01]  /*7d30*/  IMAD.U32 R4, RZ, RZ, UR8 ;  /* 0x00000008ff047e24 */ /* 0x000fe2000f8e00ff */
[----:B-----5:R-:W-:Y:S01]  /*7d40*/  MOV R7, UR7 ;  /* 0x0000000700077c02 */ /* 0x020fe20008000f00 */
[----:B------:R-:W-:Y:S01]  /*7d50*/  IMAD.U32 R6, RZ, RZ, UR6 ;  /* 0x00000006ff067e24 */ /* 0x000fe2000f8e00ff */
[----:B---3--:R-:W-:Y:S01]  /*7d60*/  MOV R11, UR5 ;  /* 0x00000005000b7c02 */ /* 0x008fe20008000f00 */
[----:B------:R-:W-:Y:S02]  /*7d70*/  IMAD.U32 R10, RZ, RZ, UR4 ;  /* 0x00000004ff0a7e24 */ /* 0x000fe4000f8e00ff */
[----:B------:R-:W-:Y:S07]  /*7d80*/  LEPC R20, `(.L_x_125) ;  /* 0x000000001014794e */ /* 0x000fee0000000000 */
[----:B--2-4-:R-:W-:Y:S05]  /*7d90*/  CALL.ABS.NOINC R2 ;  /* 0x0000000002007343 */ /* 0x014fea0003c00000 */
.L_x_125:
[----:B---3--:R-:W-:Y:S01]  /*7da0*/  LOP3.LUT R20, R56, 0xffffe000, RZ, 0xc0, !PT ;  /* 0xffffe00038147812 */ /* 0x008fe200078ec0ff */
[----:B------:R-:W-:Y:S05]  /*7db0*/  WARPSYNC.ALL ;  /* 0x0000000000007948 */ /* 0x000fea0003800000 */
[----:B------:R-:W-:Y:S01]  /*7dc0*/  R2UR UR4, R25 ;  /* 0x00000000190472ca */ /* 0x000fe200000e0000 */
[----:B------:R-:W-:Y:S01]  /*7dd0*/  IMAD.U32 R91, RZ, RZ, UR46 ;  /* 0x0000002eff5b7e24 */ /* 0x000fe2000f8e00ff */
[----:B------:R-:W-:Y:S01]  /*7de0*/  LOP3.LUT R21, R57, 0xffffe000, RZ, 0xc0, !PT ;  /* 0xffffe00039157812 */ /* 0x000fe200078ec0ff */
[----:B------:R-:W-:Y:S01]  /*7df0*/  BSSY.RECONVERGENT B0, `(.L_x_126) ;  /* 0x000005c000007945 */ /* 0x000fe20003800200 */
[----:B------:R-:W-:Y:S02]  /*7e00*/  LOP3.LUT R41, R58, 0xffffe000, RZ, 0xc0, !PT ;  /* 0xffffe0003a297812 */ /* 0x000fe400078ec0ff */
[----:B----4-:R-:W-:Y:S02]  /*7e10*/  LOP3.LUT R26, R54, 0xffffe000, RZ, 0xc0, !PT ;  /* 0xffffe000361a7812 */ /* 0x010fe400078ec0ff */
[----:B------:R-:W-:Y:S02]  /*7e20*/  LOP3.LUT R40, R50, 0xffffe000, RZ, 0xc0, !PT ;  /* 0xffffe00032287812 */ /* 0x000fe400078ec0ff */
[----:B------:R-:W-:Y:S02]  /*7e30*/  ISETP.NE.AND P6, PT, R79, RZ, PT ;  /* 0x000000ff4f00720c */ /* 0x000fe40003fc5270 */
[----:B------:R-:W-:Y:S01]  /*7e40*/  ISETP.NE.AND P0, PT, R75, RZ, PT ;  /* 0x000000ff4b00720c */ /* 0x000fe20003f05270 */
[----:B------:R-:W1:Y:S01]  /*7e50*/  LDTM.16dp128bit.x8 R4, tmem[UR4+0x40] ;  /* 0x00004004000479ee */ /* 0x000e620008180000 */
[----:B------:R-:W-:Y:S09]  /*7e60*/  LEA R93, R85, UR43, 0x3 ;  /* 0x0000002b555d7c11 */ /* 0x000ff2000f8e18ff */
[----:B------:R-:W-:Y:S05]  /*7e70*/  @P6 LEA R91, R91, UR43, 0x3 ;  /* 0x0000002b5b5b6c11 */ /* 0x000fea000f8e18ff */
[----:B------:R-:W-:Y:S05]  /*7e80*/  @P6 VIADD R92, R91, 0x60 ;  /* 0x000000605b5c6836 */ /* 0x000fea0000000000 */
[----:B------:R-:W-:Y:S01]  /*7e90*/  @P6 PRMT R92, R89, 0x654, R92 ;  /* 0x00000654595c6816 */ /* 0x000fe2000000005c */
[C---:B-1----:R-:W-:Y:S01]  /*7ea0*/  FMUL R0, R24.reuse, R4 ;  /* 0x0000000418007220 */ /* 0x042fe20000400000 */
[C---:B------:R-:W-:Y:S01]  /*7eb0*/  FMUL R2, R24.reuse, R5 ;  /* 0x0000000518027220 */ /* 0x040fe20000400000 */
[C---:B------:R-:W-:Y:S01]  /*7ec0*/  FMUL R3, R24.reuse, R10 ;  /* 0x0000000a18037220 */ /* 0x040fe20000400000 */
[----:B------:R-:W-:Y:S01]  /*7ed0*/  FMUL R4, R24, R11 ;  /* 0x0000000b18047220 */ /* 0x000fe20000400000 */
[C---:B--2---:R-:W-:Y:S01]  /*7ee0*/  FFMA R28, R27.reuse, R20, R0 ;  /* 0x000000141b1c7223 */ /* 0x044fe20000000000 */
[----:B------:R-:W-:Y:S01]  /*7ef0*/  LOP3.LUT R20, R52, 0xffffe000, RZ, 0xc0, !PT ;  /* 0xffffe00034147812 */ /* 0x000fe200078ec0ff */
        /* <DEDUP_REMOVED lines=14> */
[----:B------:R-:W-:Y:S01]  /*7fe0*/  FFMA R32, R27, R20, R0 ;  /* 0x000000141b207223 */ /* 0x000fe20000000000 */
        /* <DEDUP_REMOVED lines=12> */
[----:B------:R-:W-:Y:S01]  /*80b0*/  @P6 SHF.L.U32 R14, RZ, 0x1f, RZ ;  /* 0x0000001fff0e6819 */ /* 0x000fe200000006ff */
[C---:B------:R-:W-:Y:S01]  /*80c0*/  FFMA R35, R27.reuse, R20, R4 ;  /* 0x000000141b237223 */ /* 0x040fe20000000004 */
[----:B------:R-:W-:Y:S01]  /*80d0*/  LOP3.LUT R20, R44, 0xffffe000, RZ, 0xc0, !PT ;  /* 0xffffe0002c147812 */ /* 0x000fe200078ec0ff */
[C---:B------:R-:W-:Y:S01]  /*80e0*/  FMUL R8, R24.reuse, R15 ;  /* 0x0000000f18087220 */ /* 0x040fe20000400000 */
[C---:B------:R-:W-:Y:S01]  /*80f0*/  FFMA R36, R27.reuse, R26, R5 ;  /* 0x0000001a1b247223 */ /* 0x040fe20000000005 */
[C---:B------:R-:W-:Y:S01]  /*8100*/  FFMA R37, R27.reuse, R21, R6 ;  /* 0x000000151b257223 */ /* 0x040fe20000000006 */
[----:B------:R-:W-:Y:S01]  /*8110*/  FFMA R38, R27, R40, R7 ;  /* 0x000000281b267223 */ /* 0x000fe20000000007 */
[C---:B------:R-:W-:Y:S01]  /*8120*/  FMUL R9, R24.reuse, R16 ;  /* 0x0000001018097220 */ /* 0x040fe20000400000 */
[----:B------:R-:W-:Y:S01]  /*8130*/  LOP3.LUT R21, R45, 0xffffe000, RZ, 0xc0, !PT ;  /* 0xffffe0002d157812 */ /* 0x000fe200078ec0ff */
[----:B------:R-:W-:Y:S01]  /*8140*/  FFMA R39, R27, R41, R8 ;  /* 0x000000291b277223 */ /* 0x000fe20000000008 */
[----:B------:R-:W-:Y:S01]  /*8150*/  FMUL R10, R24, R17 ;  /* 0x00000011180a7220 */ /* 0x000fe20000400000 */
[----:B------:R-:W-:Y:S01]  /*8160*/  LOP3.LUT R26, R46, 0xffffe000, RZ, 0xc0, !PT ;  /* 0xffffe0002e1a7812 */ /* 0x000fe200078ec0ff */
        /* <DEDUP_REMOVED lines=36> */
.L_x_127:
[----:B------:R-:W-:Y:S05]  /*83b0*/  BSYNC.RECONVERGENT B0 ;  /* 0x0000000000007941 */ /* 0x000fea0003800200 */
.L_x_126:
[----:B------:R-:W-:Y:S01]  /*83c0*/  BAR.SYNC.DEFER_BLOCKING 0x1, 0x80 ;  /* 0x0042000000007b1d */ /* 0x000fe20000010000 */
[----:B------:R-:W-:Y:S01]  /*83d0*/  UIADD3 UR4, UPT, UPT, UR46, 0x1, URZ ;  /* 0x000000012e047890 */ /* 0x000fe2000fffe0ff */
[----:B------:R-:W-:Y:S03]  /*83e0*/  HFMA2 R91, -RZ, RZ, 0, 0 ;  /* 0x00000000ff5b7431 */ /* 0x000fe600000001ff */
        /* <DEDUP_REMOVED lines=18> */
.L_x_131:
[----:B------:R-:W-:Y:S05]  /*8510*/  BSYNC B0 ;  /* 0x0000000000007941 */ /* 0x000fea0003800000 */
.L_x_130:
[----:B------:R-:W-:Y:S01]  /*8520*/  ISETP.NE.AND P0, PT, R88, RZ, PT ;  /* 0x000000ff5800720c */ /* 0x000fe20003f05270 */
[----:B------:R-:W-:Y:S11]  /*8530*/  VIADD R85, R85, 0x1 ;  /* 0x0000000155557836 */ /* 0x000ff60000000000 */
[----:B------:R-:W-:Y:S01]  /*8540*/  @!UPT UIADD3 URZ, UPT, UPT, URZ, URZ, URZ ;  /* 0x000000fffffff290 */ /* 0x000fe2000fffe0ff */
[----:B-1----:R-:W-:Y:S01]  /*8550*/  @P0 IMAD.IADD R4, R73, 0x1, R0 ;  /* 0x0000000149040824 */ /* 0x002fe200078e0200 */
[----:B------:R-:W-:Y:S05]  /*8560*/  @P0 WARPSYNC.ALL ;  /* 0x0000000000000948 */ /* 0x000fea0003800000 */
[----:B------:R1:W3:Y:S04]  /*8570*/  @P0 LDSM.16.M88.4 R56, [R3+UR43+0x400] ;  /* 0x0004002b0338083b */ /* 0x0002e80008000200 */
[----:B------:R1:W4:Y:S04]  /*8580*/  @P0 LDSM.16.M88.4 R52, [R2+0x400] ;  /* 0x000400000234083b */ /* 0x0003280000000200 */
[----:B------:R1:W1:Y:S04]  /*8590*/  @P0 LDSM.16.M88.4 R48, [R0+0x400] ;  /* 0x000400000030083b */ /* 0x0002680000000200 */
[----:B------:R1:W1:Y:S01]  /*85a0*/  @P0 LDSM.16.M88.4 R44, [R4+0x400] ;  /* 0x00040000042c083b */ /* 0x0002620000000200 */
[C---:B------:R-:W-:Y:S04]  /*85b0*/  ISETP.NE.AND P0, PT, R85.reuse, 0x4, PT ;  /* 0x000000045500780c */ /* 0x040fe80003f05270 */
[----:B------:R-:W-:Y:S02]  /*85c0*/  SEL R85, R85, RZ, P0 ;  /* 0x000000ff55557207 */ /* 0x000fe40000000000 */
[----:B------:R-:W-:Y:S02]  /*85d0*/  SEL R91, RZ, 0x1, P0 ;  /* 0x00000001ff5b7807 */ /* 0x000fe40000000000 */
.L_x_129:
[----:B------:R-:W-:Y:S05]  /*85e0*/  BSYNC B1 ;  /* 0x0000000000017941 */ /* 0x000fea0003800000 */
.L_x_128:
        /* <DEDUP_REMOVED lines=21> */
.L_x_133:
        /* <DEDUP_REMOVED lines=42> */
[----:B------:R-:W-:Y:S01]  /*89e0*/  FFMA R34, R27, R26, R3 ;  /* 0x0000001a1b227223 */ /* 0x000fe20000000003 */
[----:B------:R-:W-:Y:S01]  /*89f0*/  LOP3.LUT R26, R48, 0xffffe000, RZ, 0xc0, !PT ;  /* 0xffffe000301a7812 */ /* 0x000fe200078ec0ff */
[C---:B------:R-:W-:Y:S01]  /*8a00*/  FMUL R5, R24.reuse, R12 ;  /* 0x0000000c18057220 */ /* 0x040fe20000400000 */
[----:B------:R-:W-:Y:S01]  /*8a10*/  F2FP.TF32.F32.PACK_B R33, R33 ;  /* 0x00000021ff21723e */ /* 0x000fe200024050ff */
[C---:B------:R-:W-:Y:S01]  /*8a20*/  FMUL R6, R24.reuse, R13 ;  /* 0x0000000d18067220 */ /* 0x040fe20000400000 */
[----:B------:R-:W-:Y:S01]  /*8a30*/  F2FP.TF32.F32.PACK_B R34, R34 ;  /* 0x00000022ff22723e */ /* 0x000fe200024050ff */
[----:B------:R-:W-:Y:S01]  /*8a40*/  FMUL R7, R24, R14 ;  /* 0x0000000e18077220 */ /* 0x000fe20000400000 */
[----:B------:R-:W-:Y:S01]  /*8a50*/  @P6 SHF.L.U32 R14, R91, 0x1f, RZ ;  /* 0x0000001f5b0e6819 */ /* 0x000fe200000006ff */
        /* <DEDUP_REMOVED lines=47> */
.L_x_135:
[----:B------:R-:W-:Y:S05]  /*8d50*/  BSYNC.RECONVERGENT B0 ;  /* 0x0000000000007941 */ /* 0x000fea0003800200 */
.L_x_134:
        /* <DEDUP_REMOVED lines=17> */
[----:B------:R-:W-:Y:S04]  /*8e70*/  SHF.L.U32 R4, R91, 0x1f, RZ ;  /* 0x0000001f5b047819 */ /* 0x000fe800000006ff */
[----:B------:R-:W1:Y:S02]  /*8e80*/  SYNCS.PHASECHK.TRANS64.TRYWAIT P0, [R93+URZ+0x40], R4 ;  /* 0x000040045d0075a7 */ /* 0x000e6400080011ff */
[----:B-1----:R-:W-:Y:S05]  /*8e90*/  @!P0 BRA `(.L_x_140) ;  /* 0x0000003400788947 */ /* 0x002fea0003800000 */
.L_x_139:
[----:B------:R-:W-:Y:S05]  /*8ea0*/  BSYNC B0 ;  /* 0x0000000000007941 */ /* 0x000fea0003800000 */
.L_x_138:
        /* <DEDUP_REMOVED lines=10> */
[----:B------:R-:W-:Y:S02]  /*8f50*/  SEL R6, RZ, 0x1, P0 ;  /* 0x00000001ff067807 */ /* 0x000fe40000000000 */
[----:B------:R-:W-:Y:S02]  /*8f60*/  SEL R85, R85, RZ, P0 ;  /* 0x000000ff55557207 */ /* 0x000fe40000000000 */
[----:B------:R-:W-:Y:S02]  /*8f70*/  LOP3.LUT R91, R91, R6, RZ, 0x3c, !PT ;  /* 0x000000065b5b7212 */ /* 0x000fe400078e3cff */
.L_x_137:
[----:B------:R-:W-:Y:S05]  /*8f80*/  BSYNC B1 ;  /* 0x0000000000017941 */ /* 0x000fea0003800000 */
.L_x_136:
        /* <DEDUP_REMOVED lines=21> */
.L_x_141:
        /* <DEDUP_REMOVED lines=88> */
[----:B------:R-:W-:Y:S02]  /*9660*/  UIADD3 UR4, UPT, UPT, UR43, 0x400, URZ ;  /* 0x000004002b047890 */ /* 0x000fe4000fffe0ff */
[----:B------:R-:W-:Y:S01]  /*9670*/  UIADD3 UR9, UPT, UPT, UR49, 0x80, URZ ;  /* 0x0000008031097890 */ /* 0x000fe2000fffe0ff */
[----:B------:R-:W-:Y:S01]  /*9680*/  UMOV UR10, UR50 ;  /* 0x00000032000a7c82 */ /* 0x000fe20008000000 */
[----:B------:R-:W-:Y:S02]  /*9690*/  UMOV UR11, UR36 ;  /* 0x00000024000b7c82 */ /* 0x000fe40008000000 */
[----:B------:R-:W-:Y:S01]  /*96a0*/  MOV R68, UR4 ;  /* 0x0000000400447c02 */ /* 0x000fe20008000f00 */
[----:B------:R-:W-:Y:S03]  /*96b0*/  UIADD3 UR4, UP0, UPT, UR54, 0x680, URZ ;  /* 0x0000068036047890 */ /* 0x000fe6000ff1e0ff */
[----:B------:R-:W-:Y:S01]  /*96c0*/  R2UR UR8, R68 ;  /* 0x00000000440872ca */ /* 0x000fe200000e0000 */
[----:B------:R-:W-:Y:S11]  /*96d0*/  UIADD3.X UR5, UPT, UPT, URZ, UR55, URZ, UP0, !UPT ;  /* 0x00000037ff057290 */ /* 0x000ff600087fe4ff */
[----:B------:R-:W-:Y:S01]  /*96e0*/  @!UPT UIADD3 URZ, UPT, UPT, URZ, URZ, URZ ;  /* 0x000000fffffff290 */ /* 0x000fe2000fffe0ff */
[----:B------:R1:W-:Y:S01]  /*96f0*/  UTMASTG.3D [UR8], [UR4] ;  /* 0x00000008040073b5 */ /* 0x0003e20008010000 */
[----:B------:R0:W-:Y:S01]  /*9700*/  UTMACMDFLUSH ;  /* 0x00000000000079b7 */ /* 0x0001e20000000000 */
[----:B-1----:R-:W-:Y:S04]  /*9710*/  DEPBAR.LE SB0, 0x1 ;  /* 0x000080400000791a */ /* 0x002fe80000000000 */
.L_x_143:
[----:B------:R-:W-:Y:S05]  /*9720*/  BSYNC.RECONVERGENT B0 ;  /* 0x0000000000007941 */ /* 0x000fea0003800200 */
.L_x_142:
        /* <DEDUP_REMOVED lines=20> */
.L_x_147:
[----:B------:R-:W-:Y:S05]  /*9870*/  BSYNC B0 ;  /* 0x0000000000007941 */ /* 0x000fea0003800000 */
.L_x_146:
        /* <DEDUP_REMOVED lines=13> */
.L_x_145:
[----:B------:R-:W-:Y:S05]  /*9950*/  BSYNC B1 ;  /* 0x0000000000017941 */ /* 0x000fea0003800000 */
.L_x_144:
        /* <DEDUP_REMOVED lines=21> */
.L_x_149:
        /* <DEDUP_REMOVED lines=97> */
.L_x_151:
[----:B------:R-:W-:Y:S05]  /*a0c0*/  BSYNC.RECONVERGENT B0 ;  /* 0x0000000000007941 */ /* 0x000fea0003800200 */
.L_x_150:
        /* <DEDUP_REMOVED lines=20> */
.L_x_155:
[----:B------:R-:W-:Y:S05]  /*a210*/  BSYNC B0 ;  /* 0x0000000000007941 */ /* 0x000fea0003800000 */
.L_x_154:
        /* <DEDUP_REMOVED lines=13> */
.L_x_153:
[----:B------:R-:W-:Y:S05]  /*a2f0*/  BSYNC B1 ;  /* 0x0000000000017941 */ /* 0x000fea0003800000 */
.L_x_152:
        /* <DEDUP_REMOVED lines=21> */
.L_x_157:
        /* <DEDUP_REMOVED lines=97> */
.L_x_159:
[----:B------:R-:W-:Y:S05]  /*aa60*/  BSYNC.RECONVERGENT B0 ;  /* 0x0000000000007941 */ /* 0x000fea0003800200 */
.L_x_158:
        /* <DEDUP_REMOVED lines=20> */
.L_x_163:
[----:B------:R-:W-:Y:S05]  /*abb0*/  BSYNC B0 ;  /* 0x0000000000007941 */ /* 0x000fea0003800000 */
.L_x_162:
[----:B------:R-:W-:Y:S11]  /*abc0*/  ISETP.NE.AND P0, PT, R88, RZ, PT ;  /* 0x000000ff5800720c */ /* 0x000ff60003f05270 */
[----:B------:R-:W-:Y:S02]  /*abd0*/  @!UPT UIADD3 URZ, UPT, UPT, URZ, URZ, URZ ;  /* 0x000000fffffff290 */ /* 0x000fe4000fffe0ff */
[----:B-1----:R-:W-:Y:S01]  /*abe0*/  @P0 IADD3 R2, PT, PT, R73, R90, RZ ;  /* 0x0000005a49020210 */ /* 0x002fe20007ffe0ff */
[----:B------:R-:W-:Y:S05]  /*abf0*/  @P0 WARPSYNC.ALL ;  /* 0x0000000000000948 */ /* 0x000fea0003800000 */
[----:B------:R1:W3:Y:S04]  /*ac00*/  @P0 LDSM.16.M88.4 R56, [R85+UR43+0x400] ;  /* 0x0004002b5538083b */ /* 0x0002e80008000200 */
[----:B------:R1:W4:Y:S04]  /*ac10*/  @P0 LDSM.16.M88.4 R52, [R0+0x400] ;  /* 0x000400000034083b */ /* 0x0003280000000200 */
[----:B------:R1:W1:Y:S04]  /*ac20*/  @P0 LDSM.16.M88.4 R48, [R90+0x400] ;  /* 0x000400005a30083b */ /* 0x0002680000000200 */
[----:B------:R1:W1:Y:S02]  /*ac30*/  @P0 LDSM.16.M88.4 R44, [R2+0x400] ;  /* 0x00040000022c083b */ /* 0x0002640000000200 */
.L_x_161:
[----:B------:R-:W-:Y:S05]  /*ac40*/  BSYNC B1 ;  /* 0x0000000000017941 */ /* 0x000fea0003800000 */
.L_x_160:
        /* <DEDUP_REMOVED lines=10> */
[----:B------:R-:W2:Y:S01]  /*acf0*/  LDCU.64 UR6, c[0x4][0x78] ;  /* 0x01000f00ff0677ac */ /* 0x000ea20008000a00 */
[----:B-1----:R-:W1:Y:S01]  /*ad00*/  LDC.64 R2, c[0x4][R3] ;  /* 0x0100000003027b82 */ /* 0x002e620000000a00 */
[----:B------:R-:W3:Y:S01]  /*ad10*/  LDCU.64 UR4, c[0x4][0x10] ;  /* 0x01000200ff0477ac */ /* 0x000ee20008000a00 */
[----:B-----5:R-:W-:Y:S01]  /*ad20*/  MOV R5, UR9 ;  /* 0x0000000900057c02 */ /* 0x020fe20008000f00 */
[----:B------:R-:W-:Y:S01]  /*ad30*/  IMAD.U32 R4, RZ, RZ, UR8 ;  /* 0x00000008ff047e24 */ /* 0x000fe2000f8e00ff */
[----:B--2---:R-:W-:Y:S01]  /*ad40*/  MOV R7, UR7 ;  /* 0x0000000700077c02 */ /* 0x004fe20008000f00 */
[----:B------:R-:W-:Y:S01]  /*ad50*/  IMAD.U32 R6, RZ, RZ, UR6 ;  /* 0x00000006ff067e24 */ /* 0x000fe2000f8e00ff */
[----:B---3--:R-:W-:Y:S01]  /*ad60*/  MOV R11, UR5 ;  /* 0x00000005000b7c02 */ /* 0x008fe20008000f00 */
[----:B------:R-:W-:Y:S02]  /*ad70*/  IMAD.U32 R10, RZ, RZ, UR4 ;  /* 0x00000004ff0a7e24 */ /* 0x000fe4000f8e00ff */
[----:B------:R-:W-:Y:S07]  /*ad80*/  LEPC R20, `(.L_x_165) ;  /* 0x000000001014794e */ /* 0x000fee0000000000 */
[----:B-1--4-:R-:W-:Y:S05]  /*ad90*/  CALL.ABS.NOINC R2 ;  /* 0x0000000002007343 */ /* 0x012fea0003c00000 */
.L_x_165:
[----:B------:R-:W-:Y:S01]  /*ada0*/  ISETP.NE.AND P0, PT, R75, RZ, PT ;  /* 0x000000ff4b00720c */ /* 0x000fe20003f05270 */
[----:B------:R-:W-:Y:S05]  /*adb0*/  WARPSYNC.ALL ;  /* 0x0000000000007948 */ /* 0x000fea0003800000 */
[----:B------:R-:W-:Y:S01]  /*adc0*/  R2UR UR4, R25 ;  /* 0x00000000190472ca */ /* 0x000fe200000e0000 */
[----:B------:R-:W5:Y:S01]  /*add0*/  S2UR UR5, SR_CgaCtaId ;  /* 0x00000000000579c3 */ /* 0x000f620000008800 */
[----:B-1-3--:R-:W-:Y:S01]  /*ade0*/  LOP3.LUT R0, R56, 0xffffe000, RZ, 0xc0, !PT ;  /* 0xffffe00038007812 */ /* 0x00afe200078ec0ff */
[----:B------:R-:W-:Y:S01]  /*adf0*/  BSSY.RECONVERGENT B0, `(.L_x_166) ;  /* 0x000005b000007945 */ /* 0x000fe20003800200 */
[----:B------:R-:W-:Y:S02]  /*ae00*/  LOP3.LUT R2, R57, 0xffffe000, RZ, 0xc0, !PT ;  /* 0xffffe00039027812 */ /* 0x000fe400078ec0ff */
[----:B------:R-:W-:Y:S02]  /*ae10*/  LOP3.LUT R3, R58, 0xffffe000, RZ, 0xc0, !PT ;  /* 0xffffe0003a037812 */ /* 0x000fe400078ec0ff */
[----:B------:R-:W-:Y:S02]  /*ae20*/  LOP3.LUT R20, R59, 0xffffe000, RZ, 0xc0, !PT ;  /* 0xffffe0003b147812 */ /* 0x000fe400078ec0ff */
[----:B----4-:R-:W-:Y:S02]  /*ae30*/  LOP3.LUT R21, R52, 0xffffe000, RZ, 0xc0, !PT ;  /* 0xffffe00034157812 */ /* 0x010fe400078ec0ff */
[----:B------:R-:W-:Y:S01]  /*ae40*/  LOP3.LUT R26, R53, 0xffffe000, RZ, 0xc0, !PT ;  /* 0xffffe000351a7812 */ /* 0x000fe200078ec0ff */
[----:B------:R-:W1:Y:S01]  /*ae50*/  LDTM.16dp128bit.x8 R4, tmem[UR4+0xe0] ;  /* 0x0000e004000479ee */ /* 0x000e620008180000 */
[----:B------:R-:W-:Y:S01]  /*ae60*/  R2UR UR4, R82 ;  /* 0x00000000520472ca */ /* 0x000fe200000e0000 */
[----:B------:R-:W-:Y:S01]  /*ae70*/  NOP ;  /* 0x0000000000007918 */ /* 0x000fe20000000000 */
[----:B--2---:R-:W-:Y:S02]  /*ae80*/  LOP3.LUT R29, R54, 0xffffe000, RZ, 0xc0, !PT ;  /* 0xffffe000361d7812 */ /* 0x004fe400078ec0ff */
[----:B------:R-:W-:Y:S02]  /*ae90*/  LOP3.LUT R28, R55, 0xffffe000, RZ, 0xc0, !PT ;  /* 0xffffe000371c7812 */ /* 0x000fe400078ec0ff */
[----:B------:R-:W-:Y:S02]  /*aea0*/  LOP3.LUT R31, R48, 0xffffe000, RZ, 0xc0, !PT ;  /* 0xffffe000301f7812 */ /* 0x000fe400078ec0ff */
[----:B------:R-:W-:Y:S02]  /*aeb0*/  LOP3.LUT R30, R49, 0xffffe000, RZ, 0xc0, !PT ;  /* 0xffffe000311e7812 */ /* 0x000fe400078ec0ff */
[----:B------:R-:W-:Y:S02]  /*aec0*/  LOP3.LUT R33, R50, 0xffffe000, RZ, 0xc0, !PT ;  /* 0xffffe00032217812 */ /* 0x000fe400078ec0ff */
[----:B------:R-:W-:Y:S01]  /*aed0*/  LOP3.LUT R32, R51, 0xffffe000, RZ, 0xc0, !PT ;  /* 0xffffe00033207812 */ /* 0x000fe200078ec0ff */
[----:B------:R-:W-:Y:S01]  /*aee0*/  UIADD3 UR4, UPT, UPT, UR4, 0xd0, URZ ;  /* 0x000000d004047890 */ /* 0x000fe2000fffe0ff */
[----:B------:R-:W-:Y:S02]  /*aef0*/  LOP3.LUT R35, R44, 0xffffe000, RZ, 0xc0, !PT ;  /* 0xffffe0002c237812 */ /* 0x000fe400078ec0ff */
[----:B------:R-:W-:Y:S02]  /*af00*/  LOP3.LUT R34, R45, 0xffffe000, RZ, 0xc0, !PT ;  /* 0xffffe0002d227812 */ /* 0x000fe400078ec0ff */
[----:B------:R-:W-:Y:S02]  /*af10*/  LOP3.LUT R37, R46, 0xffffe000, RZ, 0xc0, !PT ;  /* 0xffffe0002e257812 */ /* 0x000fe400078ec0ff */
[----:B------:R-:W-:Y:S01]  /*af20*/  LOP3.LUT R36, R47, 0xffffe000, RZ, 0xc0, !PT ;  /* 0xffffe0002f247812 */ /* 0x000fe200078ec0ff */
[C---:B-1----:R-:W-:Y:S01]  /*af30*/  FMUL R4, R24.reuse, R4 ;  /* 0x0000000418047220 */ /* 0x042fe20000400000 */
[C---:B------:R-:W-:Y:S01]  /*af40*/  FMUL R5, R24.reuse, R5 ;  /* 0x0000000518057220 */ /* 0x040fe20000400000 */
[C---:B------:R-:W-:Y:S01]  /*af50*/  FMUL R6, R24.reuse, R6 ;  /* 0x0000000618067220 */ /* 0x040fe20000400000 */
[C---:B------:R-:W-:Y:S01]  /*af60*/  FMUL R7, R24.reuse, R7 ;  /* 0x0000000718077220 */ /* 0x040fe20000400000 */
[C---:B------:R-:W-:Y:S01]  /*af70*/  FFMA R4, R27.reuse, R0, R4 ;  /* 0x000000001b047223 */ /* 0x040fe20000000004 */
[C---:B------:R-:W-:Y:S01]  /*af80*/  FMUL R8, R24.reuse, R8 ;  /* 0x0000000818087220 */ /* 0x040fe20000400000 */
[C---:B------:R-:W-:Y:S01]  /*af90*/  FFMA R5, R27.reuse, R2, R5 ;  /* 0x000000021b057223 */ /* 0x040fe20000000005 */
[C---:B------:R-:W-:Y:S01]  /*afa0*/  FMUL R9, R24.reuse, R9 ;  /* 0x0000000918097220 */ /* 0x040fe20000400000 */
[C---:B------:R-:W-:Y:S01]  /*afb0*/  FFMA R6, R27.reuse, R3, R6 ;  /* 0x000000031b067223 */ /* 0x040fe20000000006 */
[----:B------:R-:W-:Y:S01]  /*afc0*/  F2FP.TF32.F32.PACK_B R4, R4 ;  /* 0x00000004ff04723e */ /* 0x000fe200024050ff */
[C---:B------:R-:W-:Y:S01]  /*afd0*/  FMUL R10, R24.reuse, R10 ;  /* 0x0000000a180a7220 */ /* 0x040fe20000400000 */
[----:B------:R-:W-:Y:S01]  /*afe0*/  F2FP.TF32.F32.PACK_B R5, R5 ;  /* 0x00000005ff05723e */ /* 0x000fe200024050ff */
[C---:B------:R-:W-:Y:S01]  /*aff0*/  FFMA R7, R27.reuse, R20, R7 ;  /* 0x000000141b077223 */ /* 0x040fe20000000007 */
[C---:B------:R-:W-:Y:S01]  /*b000*/  FMUL R11, R24.reuse, R11 ;  /* 0x0000000b180b7220 */ /* 0x040fe20000400000 */
[----:B-----5:R-:W-:Y:S01]  /*b010*/  UPRMT UR4, UR5, 0x654, UR4 ;  /* 0x0000065405047896 */ /* 0x020fe20008000004 */
[C---:B------:R-:W-:Y:S01]  /*b020*/  FFMA R8, R27.reuse, R21, R8 ;  /* 0x000000151b087223 */ /* 0x040fe20000000008 */
[C---:B------:R-:W-:Y:S01]  /*b030*/  FMUL R12, R24.reuse, R12 ;  /* 0x0000000c180c7220 */ /* 0x040fe20000400000 */
[C---:B------:R-:W-:Y:S01]  /*b040*/  FFMA R9, R27.reuse, R26, R9 ;  /* 0x0000001a1b097223 */ /* 0x040fe20000000009 */
[C---:B------:R-:W-:Y:S01]  /*b050*/  FMUL R13, R24.reuse, R13 ;  /* 0x0000000d180d7220 */ /* 0x040fe20000400000 */
[C---:B------:R-:W-:Y:S01]  /*b060*/  FFMA R10, R27.reuse, R29, R10 ;  /* 0x0000001d1b0a7223 */ /* 0x040fe2000000000a */
[C---:B------:R-:W-:Y:S01]  /*b070*/  FMUL R14, R24.reuse, R14 ;  /* 0x0000000e180e7220 */ /* 0x040fe20000400000 */
[C---:B------:R-:W-:Y:S01]  /*b080*/  FFMA R11, R27.reuse, R28, R11 ;  /* 0x0000001c1b0b7223 */ /* 0x040fe2000000000b */
[C---:B------:R-:W-:Y:S01]  /*b090*/  FMUL R15, R24.reuse, R15 ;  /* 0x0000000f180f7220 */ /* 0x040fe20000400000 */
[----:B------:R-:W-:Y:S01]  /*b0a0*/  F2FP.TF32.F32.PACK_B R6, R6 ;  /* 0x00000006ff06723e */ /* 0x000fe200024050ff */
[C---:B------:R-:W-:Y:S01]  /*b0b0*/  FFMA R12, R27.reuse, R31, R12 ;  /* 0x0000001f1b0c7223 */ /* 0x040fe2000000000c */
[----:B------:R-:W-:Y:S01]  /*b0c0*/  F2FP.TF32.F32.PACK_B R7, R7 ;  /* 0x00000007ff07723e */ /* 0x000fe200024050ff */
[C---:B------:R-:W-:Y:S01]  /*b0d0*/  FMUL R16, R24.reuse, R16 ;  /* 0x0000001018107220 */ /* 0x040fe20000400000 */
[C---:B------:R-:W-:Y:S01]  /*b0e0*/  FFMA R13, R27.reuse, R30, R13 ;  /* 0x0000001e1b0d7223 */ /* 0x040fe2000000000d */
[C---:B------:R-:W-:Y:S01]  /*b0f0*/  FMUL R17, R24.reuse, R17 ;  /* 0x0000001118117220 */ /* 0x040fe20000400000 */
[C---:B------:R-:W-:Y:S01]  /*b100*/  FFMA R14, R27.reuse, R33, R14 ;  /* 0x000000211b0e7223 */ /* 0x040fe2000000000e */
[C---:B------:R-:W-:Y:S01]  /*b110*/  FMUL R18, R24.reuse, R18 ;  /* 0x0000001218127220 */ /* 0x040fe20000400000 */
[C---:B------:R-:W-:Y:S01]  /*b120*/  FFMA R15, R27.reuse, R32, R15 ;  /* 0x000000201b0f7223 */ /* 0x040fe2000000000f */
[----:B------:R-:W-:Y:S01]  /*b130*/  FMUL R19, R24, R19 ;  /* 0x0000001318137220 */ /* 0x000fe20000400000 */
[----:B------:R-:W-:Y:S01]  /*b140*/  F2FP.TF32.F32.PACK_B R8, R8 ;  /* 0x00000008ff08723e */ /* 0x000fe200024050ff */
[C---:B------:R-:W-:Y:S01]  /*b150*/  FFMA R16, R27.reuse, R35, R16 ;  /* 0x000000231b107223 */ /* 0x040fe20000000010 */
[----:B------:R-:W-:Y:S01]  /*b160*/  F2FP.TF32.F32.PACK_B R9, R9 ;  /* 0x00000009ff09723e */ /* 0x000fe200024050ff */
[----:B------:R-:W-:Y:S01]  /*b170*/  SYNCS.ARRIVE.TRANS64.RED.A1T0 RZ, [UR4], RZ ;  /* 0x000000ffffff79a7 */ /* 0x000fe20008100404 */
[----:B------:R1:W-:Y:S01]  /*b180*/  STSM.16.M88.4 [R81+0x6400], R4 ;  /* 0x0064000451007844 */ /* 0x0003e20000000200 */
[----:B------:R-:W-:Y:S01]  /*b190*/  F2FP.TF32.F32.PACK_B R10, R10 ;  /* 0x0000000aff0a723e */ /* 0x000fe200024050ff */
[C---:B------:R-:W-:Y:S01]  /*b1a0*/  FFMA R17, R27.reuse, R34, R17 ;  /* 0x000000221b117223 */ /* 0x040fe20000000011 */
[----:B------:R-:W-:Y:S01]  /*b1b0*/  F2FP.TF32.F32.PACK_B R11, R11 ;  /* 0x0000000bff0b723e */ /* 0x000fe200024050ff */
[C---:B------:R-:W-:Y:S01]  /*b1c0*/  FFMA R18, R27.reuse, R37, R18 ;  /* 0x000000251b127223 */ /* 0x040fe20000000012 */
[----:B------:R-:W-:Y:S01]  /*b1d0*/  FFMA R19, R27, R36, R19 ;  /* 0x000000241b137223 */ /* 0x000fe20000000013 */
[----:B------:R-:W-:Y:S02]  /*b1e0*/  F2FP.TF32.F32.PACK_B R12, R12 ;  /* 0x0000000cff0c723e */ /* 0x000fe400024050ff */
[----:B------:R1:W-:Y:S01]  /*b1f0*/  STSM.16.M88.4 [R80+0x6400], R8 ;  /* 0x0064000850007844 */ /* 0x0003e20000000200 */
[----:B------:R-:W-:Y:S02]  /*b200*/  F2FP.TF32.F32.PACK_B R13, R13 ;  /* 0x0000000dff0d723e */ /* 0x000fe400024050ff */
[----:B------:R-:W-:Y:S02]  /*b210*/  F2FP.TF32.F32.PACK_B R14, R14 ;  /* 0x0000000eff0e723e */ /* 0x000fe400024050ff */
        /* <DEDUP_REMOVED lines=23> */
[----:B--2---:R-:W-:Y:S04]  /*b390*/  DEPBAR.LE SB0, 0x1 ;  /* 0x000080400000791a */ /* 0x004fe80000000000 */
.L_x_167:
[----:B------:R-:W-:Y:S05]  /*b3a0*/  BSYNC.RECONVERGENT B0 ;  /* 0x0000000000007941 */ /* 0x000fea0003800200 */
.L_x_166:
[----:B------:R-:W-:Y:S01]  /*b3b0*/  BAR.SYNC.DEFER_BLOCKING 0x1, 0x80 ;  /* 0x0042000000007b1d */ /* 0x000fe20000010000 */
[----:B------:R-:W-:Y:S01]  /*b3c0*/  UISETP.NE.AND UP0, UPT, UR52, -0x8, UPT ;  /* 0xfffffff83400788c */ /* 0x000fe2000bf05270 */
[----:B------:R-:W-:Y:S08]  /*b3d0*/  IADD3 R0, PT, PT, R22, 0x1, RZ ;  /* 0x0000000116007810 */ /* 0x000ff00007ffe0ff */
[----:B------:R-:W-:Y:S05]  /*b3e0*/  BRA.U !UP0, `(.L_x_168) ;  /* 0x0000000108247547 */ /* 0x000fea000b800000 */
[----:B------:R-:W-:Y:S01]  /*b3f0*/  ISETP.NE.AND P0, PT, R79, RZ, PT ;  /* 0x000000ff4f00720c */ /* 0x000fe20003f05270 */
[----:B------:R-:W-:Y:S01]  /*b400*/  IMAD.U32 R2, RZ, RZ, UR47 ;  /* 0x0000002fff027e24 */ /* 0x000fe2000f8e00ff */
[----:B------:R-:W-:Y:S04]  /*b410*/  UIADD3 UR4, UPT, UPT, UR47, 0x1, URZ ;  /* 0x000000012f047890 */ /* 0x000fe8000fffe0ff */
[----:B------:R-:W-:Y:S04]  /*b420*/  UISETP.NE.AND UP0, UPT, UR4, 0x4, UPT ;  /* 0x000000040400788c */ /* 0x000fe8000bf05270 */
[----:B------:R-:W-:Y:S03]  /*b430*/  USEL UR47, UR4, URZ, UP0 ;  /* 0x000000ff042f7287 */ /* 0x000fe60008000000 */
[----:B------:R-:W-:Y:S05]  /*b440*/  @P0 LEA R2, R2, UR43, 0x3 ;  /* 0x0000002b02020c11 */ /* 0x000fea000f8e18ff */
[----:B------:R-:W-:Y:S05]  /*b450*/  @P0 VIADD R2, R2, 0x60 ;  /* 0x0000006002020836 */ /* 0x000fea0000000000 */
[----:B------:R-:W-:Y:S04]  /*b460*/  @P0 PRMT R2, R89, 0x654, R2 ;  /* 0x0000065459020816 */ /* 0x000fe80000000002 */
[----:B------:R2:W-:Y:S03]  /*b470*/  @P0 SYNCS.ARRIVE.TRANS64.RED.A1T0 RZ, [R2+URZ], RZ ;  /* 0x000000ff02ff09a7 */ /* 0x0005e600081004ff */
.L_x_168:
[----:B------:R-:W-:Y:S01]  /*b480*/  R2UR UR6, R78 ;  /* 0x000000004e0672ca */ /* 0x000fe200000e0000 */
[----:B------:R-:W-:Y:S01]  /*b490*/  UIADD3 UR52, UPT, UPT, UR52, 0x8, URZ ;  /* 0x0000000834347890 */ /* 0x000fe2000fffe0ff */
[----:B------:R-:W-:Y:S01]  /*b4a0*/  R2UR UR5, R65 ;  /* 0x00000000410572ca */ /* 0x000fe200000e0000 */
[----:B------:R-:W-:Y:S01]  /*b4b0*/  UMOV UR36, UR63 ;  /* 0x0000003f00247c82 */ /* 0x000fe20008000000 */
[----:B------:R-:W-:Y:S02]  /*b4c0*/  R2UR UR4, R66 ;  /* 0x00000000420472ca */ /* 0x000fe400000e0000 */
[----:B------:R-:W-:Y:S02]  /*b4d0*/  ISETP.NE.AND P0, PT, R70, 0x2, PT ;  /* 0x000000024600780c */ /* 0x000fe40003f05270 */
[----:B------:R-:W-:Y:S02]  /*b4e0*/  ISETP.NE.AND P1, PT, R0, 0x4, PT ;  /* 0x000000040000780c */ /* 0x000fe40003f25270 */
[----:B--2---:R-:W-:Y:S02]  /*b4f0*/  SEL R2, RZ, 0x1, P0 ;  /* 0x00000001ff027807 */ /* 0x004fe40000000000 */
[----:B------:R-:W-:Y:S01]  /*b500*/  SEL R3, RZ, 0x1, P1 ;  /* 0x00000001ff037807 */ /* 0x000fe20000800000 */
[----:B------:R-:W-:Y:S01]  /*b510*/  UISETP.NE.AND UP0, UPT, UR6, URZ, UPT ;  /* 0x000000ff0600728c */ /* 0x000fe2000bf05270 */
[----:B------:R-:W-:Y:S01]  /*b520*/  LOP3.LUT R71, R71, R2, RZ, 0x3c, !PT ;  /* 0x0000000247477212 */ /* 0x000fe200078e3cff */
[----:B------:R-:W-:Y:S01]  /*b530*/  UIADD3 UR20, UPT, UPT, UR37, UR5, URZ ;  /* 0x0000000525147290 */ /* 0x000fe2000fffe0ff */
[----:B------:R-:W-:Y:S01]  /*b540*/  LOP3.LUT R72, R72, R3, RZ, 0x3c, !PT ;  /* 0x0000000348487212 */ /* 0x000fe200078e3cff */
[----:B------:R-:W-:Y:S01]  /*b550*/  UIADD3 UR16, UPT, UPT, UR38, UR4, URZ ;  /* 0x0000000426107290 */ /* 0x000fe2000fffe0ff */
[----:B------:R-:W-:Y:S02]  /*b560*/  SEL R70, R70, RZ, P0 ;  /* 0x000000ff46467207 */ /* 0x000fe40000000000 */
[----:B------:R-:W-:Y:S02]  /*b570*/  SEL R22, R0, RZ, P1 ;  /* 0x000000ff00167207 */ /* 0x000fe40000800000 */
[----:B------:R-:W-:Y:S07]  /*b580*/  BRA.U UP0, `(.L_x_169) ;  /* 0xffffffa100f07547 */ /* 0x000fee000b83ffff */
[----:B------:R-:W-:-:S13]  /*b590*/  R2UR UR4, R67 ;  /* 0x00000000430472ca */ /* 0x000fda00000e0000 */
[----:B------:R-:W-:-:S09]  /*b5a0*/  UISETP.NE.AND UP0, UPT, UR4, URZ, UPT ;  /* 0x000000ff0400728c */ /* 0x000fd2000bf05270 */
[----:B------:R-:W-:Y:S05]  /*b5b0*/  BRA.U !UP0, `(.L_x_170) ;  /* 0x0000000108487547 */ /* 0x000fea000b800000 */
[----:B------:R-:W2:Y:S02]  /*b5c0*/  LDCU.64 UR4, c[0x0][0x890] ;  /* 0x00011200ff0477ac */ /* 0x000ea40008000a00 */
[----:B--2---:R-:W-:-:S04]  /*b5d0*/  UISETP.NE.U32.AND UP0, UPT, UR4, URZ, UPT ;  /* 0x000000ff0400728c */ /* 0x004fc8000bf05070 */
[----:B------:R-:W-:-:S09]  /*b5e0*/  UISETP.NE.AND.EX UP0, UPT, UR5, URZ, UPT, UP0 ;  /* 0x000000ff0500728c */ /* 0x000fd2000bf05300 */
[----:B------:R-:W-:Y:S05]  /*b5f0*/  BRA.U UP0, `(.L_x_171) ;  /* 0x00000001000c7547 */ /* 0x000fea000b800000 */
[----:B------:R-:W-:-:S13]  /*b600*/  FSETP.NEU.AND P0, PT, R27, RZ, PT ;  /* 0x000000ff1b00720b */ /* 0x000fda0003f0d000 */
[----:B------:R-:W-:Y:S05]  /*b610*/  @!P0 EXIT ;  /* 0x000000000000894d */ /* 0x000fea0003800000 */
[----:B------:R-:W-:Y:S05]  /*b620*/  BRA `(.L_x_170) ;  /* 0x00000000002c7947 */ /* 0x000fea0003800000 */
.L_x_171:
[----:B------:R-:W-:Y:S01]  /*b630*/  ISETP.NE.AND P0, PT, R69, RZ, PT ;  /* 0x000000ff4500720c */ /* 0x000fe20003f05270 */
[----:B------:R-:W-:-:S12]  /*b640*/  BSSY.RECONVERGENT B0, `(.L_x_170) ;  /* 0x0000009000007945 */ /* 0x000fd80003800200 */
[----:B------:R-:W-:Y:S05]  /*b650*/  @P0 BRA `(.L_x_172) ;  /* 0x0000000000140947 */ /* 0x000fea0003800000 */
[----:B------:R-:W2:Y:S02]  /*b660*/  LDCU.64 UR4, c[0x0][0x888] ;  /* 0x00011100ff0477ac */ /* 0x000ea40008000a00 */
[----:B--2---:R-:W-:-:S04]  /*b670*/  ISETP.NE.U32.AND P0, PT, RZ, UR4, PT ;  /* 0x00000004ff007c0c */ /* 0x004fc8000bf05070 */
[----:B------:R-:W-:-:S13]  /*b680*/  ISETP.NE.AND.EX P0, PT, RZ, UR5, PT, P0 ;  /* 0x00000005ff007c0c */ /* 0x000fda000bf05300 */
[----:B------:R-:W-:Y:S05]  /*b690*/  @!P0 EXIT ;  /* 0x000000000000894d */ /* 0x000fea0003800000 */
[----:B------:R-:W-:Y:S05]  /*b6a0*/  BRA `(.L_x_173) ;  /* 0x0000000000087947 */ /* 0x000fea0003800000 */
.L_x_172:
[----:B------:R-:W-:-:S13]  /*b6b0*/  FSETP.NEU.AND P0, PT, R27, RZ, PT ;  /* 0x000000ff1b00720b */ /* 0x000fda0003f0d000 */
[----:B------:R-:W-:Y:S05]  /*b6c0*/  @!P0 EXIT ;  /* 0x000000000000894d */ /* 0x000fea0003800000 */
.L_x_173:
[----:B------:R-:W-:Y:S05]  /*b6d0*/  BSYNC.RECONVERGENT B0 ;  /* 0x0000000000007941 */ /* 0x000fea0003800200 */
.L_x_170:
[----:B------:R-:W2:Y:S01]  /*b6e0*/  S2UR UR5, SR_CgaCtaId ;  /* 0x00000000000579c3 */ /* 0x000ea20000008800 */
[----:B------:R-:W-:Y:S01]  /*b6f0*/  ULEA UR4, UR47, UR43, 0x3 ;  /* 0x0000002b2f047291 */ /* 0x000fe2000f8e18ff */
[----:B------:R-:W-:-:S04]  /*b700*/  DEPBAR.LE SB0, 0x0 ;  /* 0x000080000000791a */ /* 0x000fc80000000000 */
[----:B------:R-:W-:-:S04]  /*b710*/  UIADD3 UR4, UPT, UPT, UR4, 0x60, URZ ;  /* 0x0000006004047890 */ /* 0x000fc8000fffe0ff */
[----:B--2---:R-:W-:-:S09]  /*b720*/  UPRMT UR4, UR5, 0x654, UR4 ;  /* 0x0000065405047896 */ /* 0x004fd20008000004 */
[----:B------:R-:W-:Y:S01]  /*b730*/  SYNCS.ARRIVE.TRANS64.RED.A1T0 RZ, [UR4], RZ ;  /* 0x000000ffffff79a7 */ /* 0x000fe20008100404 */
[----:B------:R-:W-:Y:S05]  /*b740*/  EXIT ;  /* 0x000000000000794d */ /* 0x000fea0003800000 */
.L_x_24:
[----:B--2---:R2:W3:Y:S02]  /*b750*/  SYNCS.PHASECHK.TRANS64.TRYWAIT P0, [R0+URZ+0x100], R3 ;  /* 0x00010003000075a7 */ /* 0x0044e400080011ff */
[----:B---3--:R-:W-:Y:S05]  /*b760*/  @!P0 NANOSLEEP.SYNCS 0x989680 ;  /* 0x009896800000895d */ /* 0x008fea0003900000 */
[----:B------:R-:W3:Y:S02]  /*b770*/  @!P0 SYNCS.PHASECHK.TRANS64 P0, [R0+URZ+0x100], R3 ;  /* 0x00010003000085a7 */ /* 0x000ee400080010ff */
[----:B---3--:R-:W-:Y:S05]  /*b780*/  @!P0 BRA `(.L_x_24) ;  /* 0xfffffffc00f08947 */ /* 0x008fea000383ffff */
[----:B------:R-:W-:Y:S05]  /*b790*/  BRA `(.L_x_174) ;  /* 0xffffff6000747947 */ /* 0x000fea000383ffff */
.L_x_27:
[----:B--2---:R-:W-:-:S07]  /*b7a0*/  MOV R0, UR33 ;  /* 0x0000002100007c02 */ /* 0x004fce0008000f00 */
.L_x_175:
[----:B--2---:R2:W3:Y:S02]  /*b7b0*/  SYNCS.PHASECHK.TRANS64.TRYWAIT P0, [R0+URZ+0x20], R3 ;  /* 0x00002003000075a7 */ /* 0x0044e400080011ff */
[----:B---3--:R-:W-:Y:S05]  /*b7c0*/  @!P0 NANOSLEEP.SYNCS 0x989680 ;  /* 0x009896800000895d */ /* 0x008fea0003900000 */
[----:B------:R-:W3:Y:S02]  /*b7d0*/  @!P0 SYNCS.PHASECHK.TRANS64 P0, [R0+URZ+0x20], R3 ;  /* 0x00002003000085a7 */ /* 0x000ee400080010ff */
[----:B---3--:R-:W-:Y:S05]  /*b7e0*/  @!P0 BRA `(.L_x_175) ;  /* 0xfffffffc00f08947 */ /* 0x008fea000383ffff */
[----:B------:R-:W-:Y:S05]  /*b7f0*/  BRA `(.L_x_26) ;  /* 0xffffff6000b47947 */ /* 0x000fea000383ffff */
.L_x_34:
[----:B-1----:R-:W-:-:S07]  /*b800*/  MOV R0, UR17 ;  /* 0x0000001100007c02 */ /* 0x002fce0008000f00 */
.L_x_176:
[----:B-1----:R1:W2:Y:S02]  /*b810*/  SYNCS.PHASECHK.TRANS64.TRYWAIT P0, [R0+URZ+0x20], R3 ;  /* 0x00002003000075a7 */ /* 0x0022a400080011ff */
[----:B--2---:R-:W-:Y:S05]  /*b820*/  @!P0 NANOSLEEP.SYNCS 0x989680 ;  /* 0x009896800000895d */ /* 0x004fea0003900000 */
[----:B------:R-:W2:Y:S02]  /*b830*/  @!P0 SYNCS.PHASECHK.TRANS64 P0, [R0+URZ+0x20], R3 ;  /* 0x00002003000085a7 */ /* 0x000ea400080010ff */
[----:B--2---:R-:W-:Y:S05]  /*b840*/  @!P0 BRA `(.L_x_176) ;  /* 0xfffffffc00f08947 */ /* 0x004fea000383ffff */
[----:B------:R-:W-:Y:S05]  /*b850*/  BRA `(.L_x_33) ;  /* 0xffffff6400747947 */ /* 0x000fea000383ffff */
.L_x_39:
[----:B-1----:R1:W2:Y:S02]  /*b860*/  SYNCS.PHASECHK.TRANS64.TRYWAIT P0, [R3+URZ+0x90], R0 ;  /* 0x00009000030075a7 */ /* 0x0022a400080011ff */
[----:B--2---:R-:W-:Y:S05]  /*b870*/  @!P0 NANOSLEEP.SYNCS 0x989680 ;  /* 0x009896800000895d */ /* 0x004fea0003900000 */
[----:B------:R-:W2:Y:S02]  /*b880*/  @!P0 SYNCS.PHASECHK.TRANS64 P0, [R3+URZ+0x90], R0 ;  /* 0x00009000030085a7 */ /* 0x000ea400080010ff */
[----:B--2---:R-:W-:Y:S05]  /*b890*/  @!P0 BRA `(.L_x_39) ;  /* 0xfffffffc00f08947 */ /* 0x004fea000383ffff */
[----:B------:R-:W-:Y:S05]  /*b8a0*/  BRA `(.L_x_177) ;  /* 0xffffff6800147947 */ /* 0x000fea000383ffff */
.L_x_43:
[----:B-1----:R-:W-:-:S07]  /*b8b0*/  MOV R0, UR4 ;  /* 0x0000000400007c02 */ /* 0x002fce0008000f00 */
.L_x_178:
[----:B-1----:R1:W2:Y:S02]  /*b8c0*/  SYNCS.PHASECHK.TRANS64.TRYWAIT P0, [R0+URZ], R3 ;  /* 0x00000003000075a7 */ /* 0x0022a400080011ff */
[----:B--2---:R-:W-:Y:S05]  /*b8d0*/  @!P0 NANOSLEEP.SYNCS 0x989680 ;  /* 0x009896800000895d */ /* 0x004fea0003900000 */
[----:B------:R-:W2:Y:S02]  /*b8e0*/  @!P0 SYNCS.PHASECHK.TRANS64 P0, [R0+URZ], R3 ;  /* 0x00000003000085a7 */ /* 0x000ea400080010ff */
[----:B--2---:R-:W-:Y:S05]  /*b8f0*/  @!P0 BRA `(.L_x_178) ;  /* 0xfffffffc00f08947 */ /* 0x004fea000383ffff */
[----:B------:R-:W-:Y:S05]  /*b900*/  BRA `(.L_x_179) ;  /* 0xffffff6c00c07947 */ /* 0x000fea000383ffff */
.L_x_44:
[----:B------:R-:W-:-:S07]  /*b910*/  MOV R0, UR5 ;  /* 0x0000000500007c02 */ /* 0x000fce0008000f00 */
.L_x_180:
[----:B-1----:R1:W2:Y:S02]  /*b920*/  SYNCS.PHASECHK.TRANS64.TRYWAIT P0, [R0+URZ], R3 ;  /* 0x00000003000075a7 */ /* 0x0022a400080011ff */
[----:B--2---:R-:W-:Y:S05]  /*b930*/  @!P0 NANOSLEEP.SYNCS 0x989680 ;  /* 0x009896800000895d */ /* 0x004fea0003900000 */
[----:B------:R-:W2:Y:S02]  /*b940*/  @!P0 SYNCS.PHASECHK.TRANS64 P0, [R0+URZ], R3 ;  /* 0x00000003000085a7 */ /* 0x000ea400080010ff */
[----:B--2---:R-:W-:Y:S05]  /*b950*/  @!P0 BRA `(.L_x_180) ;  /* 0xfffffffc00f08947 */ /* 0x004fea000383ffff */
[----:B------:R-:W-:Y:S05]  /*b960*/  BRA `(.L_x_181) ;  /* 0xffffff6c00cc7947 */ /* 0x000fea000383ffff */
.L_x_45:
[----:B------:R-:W-:-:S07]  /*b970*/  MOV R0, UR5 ;  /* 0x0000000500007c02 */ /* 0x000fce0008000f00 */
.L_x_182:
[----:B-1----:R1:W2:Y:S02]  /*b980*/  SYNCS.PHASECHK.TRANS64.TRYWAIT P0, [R0+URZ], R3 ;  /* 0x00000003000075a7 */ /* 0x0022a400080011ff */
[----:B--2---:R-:W-:Y:S05]  /*b990*/  @!P0 NANOSLEEP.SYNCS 0x989680 ;  /* 0x009896800000895d */ /* 0x004fea0003900000 */
[----:B------:R-:W2:Y:S02]  /*b9a0*/  @!P0 SYNCS.PHASECHK.TRANS64 P0, [R0+URZ], R3 ;  /* 0x00000003000085a7 */ /* 0x000ea400080010ff */
[----:B--2---:R-:W-:Y:S05]  /*b9b0*/  @!P0 BRA `(.L_x_182) ;  /* 0xfffffffc00f08947 */ /* 0x004fea000383ffff */
[----:B------:R-:W-:Y:S05]  /*b9c0*/  BRA `(.L_x_183) ;  /* 0xffffff6c00d87947 */ /* 0x000fea000383ffff */
.L_x_48:
[----:B-1----:R1:W2:Y:S02]  /*b9d0*/  SYNCS.PHASECHK.TRANS64.TRYWAIT P0, [R2+URZ+0xf0], R5 ;  /* 0x0000f005020075a7 */ /* 0x0022a400080011ff */
[----:B--2---:R-:W-:Y:S05]  /*b9e0*/  @!P0 NANOSLEEP.SYNCS 0x989680 ;  /* 0x009896800000895d */ /* 0x004fea0003900000 */
[----:B------:R-:W2:Y:S02]  /*b9f0*/  @!P0 SYNCS.PHASECHK.TRANS64 P0, [R2+URZ+0xf0], R5 ;  /* 0x0000f005020085a7 */ /* 0x000ea400080010ff */
[----:B--2---:R-:W-:Y:S05]  /*ba00*/  @!P0 BRA `(.L_x_48) ;  /* 0xfffffffc00f08947 */ /* 0x004fea000383ffff */
[----:B------:R-:W-:Y:S05]  /*ba10*/  BRA `(.L_x_184) ;  /* 0xffffff70003c7947 */ /* 0x000fea000383ffff */
.L_x_49:
[----:B------:R-:W-:-:S07]  /*ba20*/  MOV R2, UR4 ;  /* 0x0000000400027c02 */ /* 0x000fce0008000f00 */
.L_x_185:
[----:B-1----:R1:W2:Y:S02]  /*ba30*/  SYNCS.PHASECHK.TRANS64.TRYWAIT P0, [R2+URZ+0xa0], R5 ;  /* 0x0000a005020075a7 */ /* 0x0022a400080011ff */
[----:B--2---:R-:W-:Y:S05]  /*ba40*/  @!P0 NANOSLEEP.SYNCS 0x989680 ;  /* 0x009896800000895d */ /* 0x004fea0003900000 */
[----:B------:R-:W2:Y:S02]  /*ba50*/  @!P0 SYNCS.PHASECHK.TRANS64 P0, [R2+URZ+0xa0], R5 ;  /* 0x0000a005020085a7 */ /* 0x000ea400080010ff */
[----:B--2---:R-:W-:Y:S05]  /*ba60*/  @!P0 BRA `(.L_x_185) ;  /* 0xfffffffc00f08947 */ /* 0x004fea000383ffff */
[----:B------:R-:W-:Y:S05]  /*ba70*/  BRA `(.L_x_186) ;  /* 0xffffff70004c7947 */ /* 0x000fea000383ffff */
.L_x_50:
[----:B-1----:R1:W2:Y:S02]  /*ba80*/  SYNCS.PHASECHK.TRANS64.TRYWAIT P1, [R2+URZ+0x90], R5 ;  /* 0x00009005020075a7 */ /* 0x0022a400080211ff */
[----:B--2---:R-:W-:Y:S05]  /*ba90*/  @!P1 NANOSLEEP.SYNCS 0x989680 ;  /* 0x009896800000995d */ /* 0x004fea0003900000 */
[----:B------:R-:W2:Y:S02]  /*baa0*/  @!P1 SYNCS.PHASECHK.TRANS64 P1, [R2+URZ+0x90], R5 ;  /* 0x00009005020095a7 */ /* 0x000ea400080210ff */
[----:B--2---:R-:W-:Y:S05]  /*bab0*/  @!P1 BRA `(.L_x_50) ;  /* 0xfffffffc00f09947 */ /* 0x004fea000383ffff */
[----:B------:R-:W-:Y:S05]  /*bac0*/  BRA `(.L_x_187) ;  /* 0xffffff70007c7947 */ /* 0x000fea000383ffff */
.L_x_53:
[----:B------:R-:W-:-:S07]  /*bad0*/  MOV R0, UR4 ;  /* 0x0000000400007c02 */ /* 0x000fce0008000f00 */
.L_x_188:
[----:B-1----:R1:W2:Y:S02]  /*bae0*/  SYNCS.PHASECHK.TRANS64.TRYWAIT P0, [R0+URZ+0xa0], R3 ;  /* 0x0000a003000075a7 */ /* 0x0022a400080011ff */
[----:B--2---:R-:W-:Y:S05]  /*baf0*/  @!P0 NANOSLEEP.SYNCS 0x989680 ;  /* 0x009896800000895d */ /* 0x004fea0003900000 */
[----:B------:R-:W2:Y:S02]  /*bb00*/  @!P0 SYNCS.PHASECHK.TRANS64 P0, [R0+URZ+0xa0], R3 ;  /* 0x0000a003000085a7 */ /* 0x000ea400080010ff */
[----:B--2---:R-:W-:Y:S05]  /*bb10*/  @!P0 BRA `(.L_x_188) ;  /* 0xfffffffc00f08947 */ /* 0x004fea000383ffff */
[----:B------:R-:W-:Y:S05]  /*bb20*/  BRA `(.L_x_52) ;  /* 0xffffff7000d07947 */ /* 0x000fea000383ffff */
.L_x_60:
[----:B-1----:R1:W2:Y:S02]  /*bb30*/  SYNCS.PHASECHK.TRANS64.TRYWAIT P1, [R0+URZ+0x90], R5 ;  /* 0x00009005000075a7 */ /* 0x0022a400080211ff */
[----:B--2---:R-:W-:Y:S05]  /*bb40*/  @!P1 NANOSLEEP.SYNCS 0x989680 ;  /* 0x009896800000995d */ /* 0x004fea0003900000 */
[----:B------:R-:W2:Y:S02]  /*bb50*/  @!P1 SYNCS.PHASECHK.TRANS64 P1, [R0+URZ+0x90], R5 ;  /* 0x00009005000095a7 */ /* 0x000ea400080210ff */
[----:B--2---:R-:W-:Y:S05]  /*bb60*/  @!P1 BRA `(.L_x_60) ;  /* 0xfffffffc00f09947 */ /* 0x004fea000383ffff */
[----:B------:R-:W-:Y:S05]  /*bb70*/  BRA `(.L_x_189) ;  /* 0xffffff7800487947 */ /* 0x000fea000383ffff */
.L_x_61:
[----:B------:R-:W-:-:S07]  /*bb80*/  MOV R3, UR31 ;  /* 0x0000001f00037c02 */ /* 0x000fce0008000f00 */
.L_x_190:
[----:B-1----:R1:W2:Y:S02]  /*bb90*/  SYNCS.PHASECHK.TRANS64.TRYWAIT P0, [R3+URZ+0xd0], R0 ;  /* 0x0000d000030075a7 */ /* 0x0022a400080011ff */
[----:B--2---:R-:W-:Y:S05]  /*bba0*/  @!P0 NANOSLEEP.SYNCS 0x989680 ;  /* 0x009896800000895d */ /* 0x004fea0003900000 */
[----:B------:R-:W2:Y:S02]  /*bbb0*/  @!P0 SYNCS.PHASECHK.TRANS64 P0, [R3+URZ+0xd0], R0 ;  /* 0x0000d000030085a7 */ /* 0x000ea400080010ff */
[----:B--2---:R-:W-:Y:S05]  /*bbc0*/  @!P0 BRA `(.L_x_190) ;  /* 0xfffffffc00f08947 */ /* 0x004fea000383ffff */
[----:B------:R-:W-:Y:S05]  /*bbd0*/  BRA `(.L_x_191) ;  /* 0xffffff7800987947 */ /* 0x000fea000383ffff */
.L_x_64:
[----:B------:R-:W-:Y:S07]  /*bbe0*/  MOV R0, UR5 ;  /* 0x0000000500007c02 */ /* 0x000fee0008000f00 */
.L_x_192:
[----:B-1----:R1:W2:Y:S02]  /*bbf0*/  SYNCS.PHASECHK.TRANS64.TRYWAIT P0, [R0+URZ], R3 ;  /* 0x00000003000075a7 */ /* 0x0022a400080011ff */
[----:B--2---:R-:W-:Y:S05]  /*bc00*/  @!P0 NANOSLEEP.SYNCS 0x989680 ;  /* 0x009896800000895d */ /* 0x004fea0003900000 */
[----:B------:R-:W2:Y:S02]  /*bc10*/  @!P0 SYNCS.PHASECHK.TRANS64 P0, [R0+URZ], R3 ;  /* 0x00000003000085a7 */ /* 0x000ea400080010ff */
[----:B--2---:R-:W-:Y:S05]  /*bc20*/  @!P0 BRA `(.L_x_192) ;  /* 0xfffffffc00f08947 */ /* 0x004fea000383ffff */
[----:B------:R-:W-:Y:S05]  /*bc30*/  BRA `(.L_x_63) ;  /* 0xffffff7800b47947 */ /* 0x000fea000383ffff */
.L_x_67:
[----:B------:R-:W-:-:S07]  /*bc40*/  MOV R0, UR4 ;  /* 0x0000000400007c02 */ /* 0x000fce0008000f00 */
.L_x_193:
[----:B--2---:R2:W4:Y:S02]  /*bc50*/  SYNCS.PHASECHK.TRANS64.TRYWAIT P0, [R0+URZ], R3 ;  /* 0x00000003000075a7 */ /* 0x00452400080011ff */
[----:B----4-:R-:W-:Y:S05]  /*bc60*/  @!P0 NANOSLEEP.SYNCS 0x989680 ;  /* 0x009896800000895d */ /* 0x010fea0003900000 */
[----:B------:R-:W4:Y:S02]  /*bc70*/  @!P0 SYNCS.PHASECHK.TRANS64 P0, [R0+URZ], R3 ;  /* 0x00000003000085a7 */ /* 0x000f2400080010ff */
[----:B----4-:R-:W-:Y:S05]  /*bc80*/  @!P0 BRA `(.L_x_193) ;  /* 0xfffffffc00f08947 */ /* 0x010fea000383ffff */
[----:B------:R-:W-:Y:S05]  /*bc90*/  BRA `(.L_x_194) ;  /* 0xffffff7c00907947 */ /* 0x000fea000383ffff */
.L_x_68:
[----:B------:R-:W-:-:S07]  /*bca0*/  MOV R0, UR5 ;  /* 0x0000000500007c02 */ /* 0x000fce0008000f00 */
.L_x_195:
[----:B-1----:R1:W2:Y:S02]  /*bcb0*/  SYNCS.PHASECHK.TRANS64.TRYWAIT P0, [R0+URZ], R3 ;  /* 0x00000003000075a7 */ /* 0x0022a400080011ff */
[----:B--2---:R-:W-:Y:S05]  /*bcc0*/  @!P0 NANOSLEEP.SYNCS 0x989680 ;  /* 0x009896800000895d */ /* 0x004fea0003900000 */
[----:B------:R-:W2:Y:S02]  /*bcd0*/  @!P0 SYNCS.PHASECHK.TRANS64 P0, [R0+URZ], R3 ;  /* 0x00000003000085a7 */ /* 0x000ea400080010ff */
[----:B--2---:R-:W-:Y:S05]  /*bce0*/  @!P0 BRA `(.L_x_195) ;  /* 0xfffffffc00f08947 */ /* 0x004fea000383ffff */
[----:B------:R-:W-:Y:S05]  /*bcf0*/  BRA `(.L_x_196) ;  /* 0xffffff7c009c7947 */ /* 0x000fea000383ffff */
.L_x_69:
[----:B------:R-:W-:-:S07]  /*bd00*/  MOV R0, UR5 ;  /* 0x0000000500007c02 */ /* 0x000fce0008000f00 */
.L_x_197:
[----:B-1----:R1:W2:Y:S02]  /*bd10*/  SYNCS.PHASECHK.TRANS64.TRYWAIT P0, [R0+URZ], R3 ;  /* 0x00000003000075a7 */ /* 0x0022a400080011ff */
[----:B--2---:R-:W-:Y:S05]  /*bd20*/  @!P0 NANOSLEEP.SYNCS 0x989680 ;  /* 0x009896800000895d */ /* 0x004fea0003900000 */
[----:B------:R-:W2:Y:S02]  /*bd30*/  @!P0 SYNCS.PHASECHK.TRANS64 P0, [R0+URZ], R3 ;  /* 0x00000003000085a7 */ /* 0x000ea400080010ff */
[----:B--2---:R-:W-:Y:S05]  /*bd40*/  @!P0 BRA `(.L_x_197) ;  /* 0xfffffffc00f08947 */ /* 0x004fea000383ffff */
[----:B------:R-:W-:Y:S05]  /*bd50*/  BRA `(.L_x_198) ;  /* 0xffffff7c00a87947 */ /* 0x000fea000383ffff */
.L_x_70:
[----:B------:R-:W-:-:S07]  /*bd60*/  MOV R0, UR4 ;  /* 0x0000000400007c02 */ /* 0x000fce0008000f00 */
.L_x_199:
[----:B-1----:R1:W2:Y:S02]  /*bd70*/  SYNCS.PHASECHK.TRANS64.TRYWAIT P0, [R0+URZ], R3 ;  /* 0x00000003000075a7 */ /* 0x0022a400080011ff */
[----:B--2---:R-:W-:Y:S05]  /*bd80*/  @!P0 NANOSLEEP.SYNCS 0x989680 ;  /* 0x009896800000895d */ /* 0x004fea0003900000 */
[----:B------:R-:W2:Y:S02]  /*bd90*/  @!P0 SYNCS.PHASECHK.TRANS64 P0, [R0+URZ], R3 ;  /* 0x00000003000085a7 */ /* 0x000ea400080010ff */
[----:B--2---:R-:W-:Y:S05]  /*bda0*/  @!P0 BRA `(.L_x_199) ;  /* 0xfffffffc00f08947 */ /* 0x004fea000383ffff */
[----:B------:R-:W-:Y:S05]  /*bdb0*/  BRA `(.L_x_200) ;  /* 0xffffff7c00b47947 */ /* 0x000fea000383ffff */
.L_x_75:
[----:B--2---:R2:W3:Y:S02]  /*bdc0*/  SYNCS.PHASECHK.TRANS64.TRYWAIT P0, [R12+URZ+0x90], R9 ;  /* 0x000090090c0075a7 */ /* 0x0044e400080011ff */
[----:B---3--:R-:W-:Y:S05]  /*bdd0*/  @!P0 NANOSLEEP.SYNCS 0x989680 ;  /* 0x009896800000895d */ /* 0x008fea0003900000 */
[----:B------:R-:W3:Y:S02]  /*bde0*/  @!P0 SYNCS.PHASECHK.TRANS64 P0, [R12+URZ+0x90], R9 ;  /* 0x000090090c0085a7 */ /* 0x000ee400080010ff */
[----:B---3--:R-:W-:Y:S05]  /*bdf0*/  @!P0 BRA `(.L_x_75) ;  /* 0xfffffffc00f08947 */ /* 0x008fea000383ffff */
[----:B------:R-:W-:Y:S05]  /*be00*/  BRA `(.L_x_201) ;  /* 0xffffff8000e07947 */ /* 0x000fea000383ffff */
.L_x_78:
[----:B------:R-:W-:Y:S07]  /*be10*/  MOV R0, UR21 ;  /* 0x0000001500007c02 */ /* 0x000fee0008000f00 */
.L_x_202:
[----:B--2---:R2:W3:Y:S02]  /*be20*/  SYNCS.PHASECHK.TRANS64.TRYWAIT P2, [R0+URZ+0x88], R9 ;  /* 0x00008809000075a7 */ /* 0x0044e400080411ff */
[----:B---3--:R-:W-:Y:S05]  /*be30*/  @!P2 NANOSLEEP.SYNCS 0x989680 ;  /* 0x009896800000a95d */ /* 0x008fea0003900000 */
[----:B------:R-:W3:Y:S02]  /*be40*/  @!P2 SYNCS.PHASECHK.TRANS64 P2, [R0+URZ+0x88], R9 ;  /* 0x000088090000a5a7 */ /* 0x000ee400080410ff */
[----:B---3--:R-:W-:Y:S05]  /*be50*/  @!P2 BRA `(.L_x_202) ;  /* 0xfffffffc00f0a947 */ /* 0x008fea000383ffff */
[----:B------:R-:W-:Y:S05]  /*be60*/  BRA `(.L_x_77) ;  /* 0xffffff88004c7947 */ /* 0x000fea000383ffff */
.L_x_81:
[----:B------:R-:W-:Y:S07]  /*be70*/  MOV R9, UR21 ;  /* 0x0000001500097c02 */ /* 0x000fee0008000f00 */
.L_x_203:
[----:B--2---:R2:W3:Y:S02]  /*be80*/  SYNCS.PHASECHK.TRANS64.TRYWAIT P0, [R9+URZ+0x60], R10 ;  /* 0x0000600a090075a7 */ /* 0x0044e400080011ff */
[----:B---3--:R-:W-:Y:S05]  /*be90*/  @!P0 NANOSLEEP.SYNCS 0x989680 ;  /* 0x009896800000895d */ /* 0x008fea0003900000 */
[----:B------:R-:W3:Y:S02]  /*bea0*/  @!P0 SYNCS.PHASECHK.TRANS64 P0, [R9+URZ+0x60], R10 ;  /* 0x0000600a090085a7 */ /* 0x000ee400080010ff */
[----:B---3--:R-:W-:Y:S05]  /*beb0*/  @!P0 BRA `(.L_x_203) ;  /* 0xfffffffc00f08947 */ /* 0x008fea000383ffff */
[----:B------:R-:W-:Y:S05]  /*bec0*/  BRA `(.L_x_204) ;  /* 0xffffff8800a87947 */ /* 0x000fea000383ffff */
.L_x_82:
[----:B------:R-:W-:Y:S07]  /*bed0*/  MOV R9, UR21 ;  /* 0x0000001500097c02 */ /* 0x000fee0008000f00 */
.L_x_205:
[----:B--2---:R2:W3:Y:S02]  /*bee0*/  SYNCS.PHASECHK.TRANS64.TRYWAIT P0, [R9+URZ+0x68], R10 ;  /* 0x0000680a090075a7 */ /* 0x0044e400080011ff */
[----:B---3--:R-:W-:Y:S05]  /*bef0*/  @!P0 NANOSLEEP.SYNCS 0x989680 ;  /* 0x009896800000895d */ /* 0x008fea0003900000 */
[----:B------:R-:W3:Y:S02]  /*bf00*/  @!P0 SYNCS.PHASECHK.TRANS64 P0, [R9+URZ+0x68], R10 ;  /* 0x0000680a090085a7 */ /* 0x000ee400080010ff */
[----:B---3--:R-:W-:Y:S05]  /*bf10*/  @!P0 BRA `(.L_x_205) ;  /* 0xfffffffc00f08947 */ /* 0x008fea000383ffff */
[----:B------:R-:W-:Y:S05]  /*bf20*/  BRA `(.L_x_206) ;  /* 0xffffff8800e47947 */ /* 0x000fea000383ffff */
.L_x_83:
[----:B------:R-:W-:Y:S07]  /*bf30*/  MOV R9, UR21 ;  /* 0x0000001500097c02 */ /* 0x000fee0008000f00 */
.L_x_207:
[----:B--2---:R2:W3:Y:S02]  /*bf40*/  SYNCS.PHASECHK.TRANS64.TRYWAIT P0, [R9+URZ+0x70], R10 ;  /* 0x0000700a090075a7 */ /* 0x0044e400080011ff */
[----:B---3--:R-:W-:Y:S05]  /*bf50*/  @!P0 NANOSLEEP.SYNCS 0x989680 ;  /* 0x009896800000895d */ /* 0x008fea0003900000 */
[----:B------:R-:W3:Y:S02]  /*bf60*/  @!P0 SYNCS.PHASECHK.TRANS64 P0, [R9+URZ+0x70], R10 ;  /* 0x0000700a090085a7 */ /* 0x000ee400080010ff */
[----:B---3--:R-:W-:Y:S05]  /*bf70*/  @!P0 BRA `(.L_x_207) ;  /* 0xfffffffc00f08947 */ /* 0x008fea000383ffff */
[----:B------:R-:W-:Y:S05]  /*bf80*/  BRA `(.L_x_208) ;  /* 0xffffff8c00247947 */ /* 0x000fea000383ffff */
.L_x_84:
[----:B------:R-:W-:Y:S07]  /*bf90*/  MOV R9, UR21 ;  /* 0x0000001500097c02 */ /* 0x000fee0008000f00 */
.L_x_209:
[----:B--2---:R2:W3:Y:S02]  /*bfa0*/  SYNCS.PHASECHK.TRANS64.TRYWAIT P0, [R9+URZ+0x78], R10 ;  /* 0x0000780a090075a7 */ /* 0x0044e400080011ff */
[----:B---3--:R-:W-:Y:S05]  /*bfb0*/  @!P0 NANOSLEEP.SYNCS 0x989680 ;  /* 0x009896800000895d */ /* 0x008fea0003900000 */
[----:B------:R-:W3:Y:S02]  /*bfc0*/  @!P0 SYNCS.PHASECHK.TRANS64 P0, [R9+URZ+0x78], R10 ;  /* 0x0000780a090085a7 */ /* 0x000ee400080010ff */
[----:B---3--:R-:W-:Y:S05]  /*bfd0*/  @!P0 BRA `(.L_x_209) ;  /* 0xfffffffc00f08947 */ /* 0x008fea000383ffff */
[----:B------:R-:W-:Y:S05]  /*bfe0*/  BRA `(.L_x_210) ;  /* 0xffffff8c00687947 */ /* 0x000fea000383ffff */
.L_x_85:
[----:B------:R-:W-:Y:S07]  /*bff0*/  MOV R0, UR21 ;  /* 0x0000001500007c02 */ /* 0x000fee0008000f00 */
.L_x_211:
[----:B--2---:R2:W3:Y:S02]  /*c000*/  SYNCS.PHASECHK.TRANS64.TRYWAIT P0, [R0+URZ+0x60], R9 ;  /* 0x00006009000075a7 */ /* 0x0044e400080011ff */
[----:B---3--:R-:W-:Y:S05]  /*c010*/  @!P0 NANOSLEEP.SYNCS 0x989680 ;  /* 0x009896800000895d */ /* 0x008fea0003900000 */
[----:B------:R-:W3:Y:S02]  /*c020*/  @!P0 SYNCS.PHASECHK.TRANS64 P0, [R0+URZ+0x60], R9 ;  /* 0x00006009000085a7 */ /* 0x000ee400080010ff */
[----:B---3--:R-:W-:Y:S05]  /*c030*/  @!P0 BRA `(.L_x_211) ;  /* 0xfffffffc00f08947 */ /* 0x008fea000383ffff */
[----:B------:R-:W-:Y:S05]  /*c040*/  BRA `(.L_x_212) ;  /* 0xffffff8c00b07947 */ /* 0x000fea000383ffff */
.L_x_86:
[----:B------:R-:W-:Y:S07]  /*c050*/  MOV R0, UR21 ;  /* 0x0000001500007c02 */ /* 0x000fee0008000f00 */
.L_x_213:
[----:B--2---:R2:W3:Y:S02]  /*c060*/  SYNCS.PHASECHK.TRANS64.TRYWAIT P0, [R0+URZ+0x68], R9 ;  /* 0x00006809000075a7 */ /* 0x0044e400080011ff */
[----:B---3--:R-:W-:Y:S05]  /*c070*/  @!P0 NANOSLEEP.SYNCS 0x989680 ;  /* 0x009896800000895d */ /* 0x008fea0003900000 */
[----:B------:R-:W3:Y:S02]  /*c080*/  @!P0 SYNCS.PHASECHK.TRANS64 P0, [R0+URZ+0x68], R9 ;  /* 0x00006809000085a7 */ /* 0x000ee400080010ff */
[----:B---3--:R-:W-:Y:S05]  /*c090*/  @!P0 BRA `(.L_x_213) ;  /* 0xfffffffc00f08947 */ /* 0x008fea000383ffff */
[----:B------:R-:W-:Y:S05]  /*c0a0*/  BRA `(.L_x_214) ;  /* 0xffffff8c00f87947 */ /* 0x000fea000383ffff */
.L_x_87:
[----:B------:R-:W-:Y:S07]  /*c0b0*/  MOV R0, UR21 ;  /* 0x0000001500007c02 */ /* 0x000fee0008000f00 */
.L_x_215:
[----:B--2---:R2:W3:Y:S02]  /*c0c0*/  SYNCS.PHASECHK.TRANS64.TRYWAIT P0, [R0+URZ+0x70], R9 ;  /* 0x00007009000075a7 */ /* 0x0044e400080011ff */
[----:B---3--:R-:W-:Y:S05]  /*c0d0*/  @!P0 NANOSLEEP.SYNCS 0x989680 ;  /* 0x009896800000895d */ /* 0x008fea0003900000 */
[----:B------:R-:W3:Y:S02]  /*c0e0*/  @!P0 SYNCS.PHASECHK.TRANS64 P0, [R0+URZ+0x70], R9 ;  /* 0x00007009000085a7 */ /* 0x000ee400080010ff */
[----:B---3--:R-:W-:Y:S05]  /*c0f0*/  @!P0 BRA `(.L_x_215) ;  /* 0xfffffffc00f08947 */ /* 0x008fea000383ffff */
[----:B------:R-:W-:Y:S05]  /*c100*/  BRA `(.L_x_216) ;  /* 0xffffff9000407947 */ /* 0x000fea000383ffff */
.L_x_88:
[----:B------:R-:W-:Y:S07]  /*c110*/  MOV R0, UR21 ;  /* 0x0000001500007c02 */ /* 0x000fee0008000f00 */
.L_x_217:
[----:B--2---:R2:W3:Y:S02]  /*c120*/  SYNCS.PHASECHK.TRANS64.TRYWAIT P0, [R0+URZ+0x78], R9 ;  /* 0x00007809000075a7 */ /* 0x0044e400080011ff */
[----:B---3--:R-:W-:Y:S05]  /*c130*/  @!P0 NANOSLEEP.SYNCS 0x989680 ;  /* 0x009896800000895d */ /* 0x008fea0003900000 */
[----:B------:R-:W3:Y:S02]  /*c140*/  @!P0 SYNCS.PHASECHK.TRANS64 P0, [R0+URZ+0x78], R9 ;  /* 0x00007809000085a7 */ /* 0x000ee400080010ff */
[----:B---3--:R-:W-:Y:S05]  /*c150*/  @!P0 BRA `(.L_x_217) ;  /* 0xfffffffc00f08947 */ /* 0x008fea000383ffff */
[----:B------:R-:W-:Y:S05]  /*c160*/  BRA `(.L_x_218) ;  /* 0xffffff9000847947 */ /* 0x000fea000383ffff */
.L_x_90:
[----:B------:R-:W-:-:S07]  /*c170*/  MOV R3, UR21 ;  /* 0x0000001500037c02 */ /* 0x000fce0008000f00 */
.L_x_219:
[----:B---3--:R3:W4:Y:S02]  /*c180*/  SYNCS.PHASECHK.TRANS64.TRYWAIT P0, [R3+URZ+0x60], R10 ;  /* 0x0000600a030075a7 */ /* 0x00872400080011ff */
[----:B----4-:R-:W-:Y:S05]  /*c190*/  @!P0 NANOSLEEP.SYNCS 0x989680 ;  /* 0x009896800000895d */ /* 0x010fea0003900000 */
[----:B------:R-:W4:Y:S02]  /*c1a0*/  @!P0 SYNCS.PHASECHK.TRANS64 P0, [R3+URZ+0x60], R10 ;  /* 0x0000600a030085a7 */ /* 0x000f2400080010ff */
[----:B----4-:R-:W-:Y:S05]  /*c1b0*/  @!P0 BRA `(.L_x_219) ;  /* 0xfffffffc00f08947 */ /* 0x010fea000383ffff */
[----:B------:R-:W-:Y:S05]  /*c1c0*/  BRA `(.L_x_220) ;  /* 0xffffff9000f47947 */ /* 0x000fea000383ffff */
.L_x_91:
[----:B---3--:R-:W-:-:S07]  /*c1d0*/  MOV R3, UR21 ;  /* 0x0000001500037c02 */ /* 0x008fce0008000f00 */
.L_x_221:
[----:B---3--:R3:W4:Y:S02]  /*c1e0*/  SYNCS.PHASECHK.TRANS64.TRYWAIT P0, [R3+URZ+0x68], R10 ;  /* 0x0000680a030075a7 */ /* 0x00872400080011ff */
[----:B----4-:R-:W-:Y:S05]  /*c1f0*/  @!P0 NANOSLEEP.SYNCS 0x989680 ;  /* 0x009896800000895d */ /* 0x010fea0003900000 */
[----:B------:R-:W4:Y:S02]  /*c200*/  @!P0 SYNCS.PHASECHK.TRANS64 P0, [R3+URZ+0x68], R10 ;  /* 0x0000680a030085a7 */ /* 0x000f2400080010ff */
[----:B----4-:R-:W-:Y:S05]  /*c210*/  @!P0 BRA `(.L_x_221) ;  /* 0xfffffffc00f08947 */ /* 0x010fea000383ffff */
[----:B------:R-:W-:Y:S05]  /*c220*/  BRA `(.L_x_222) ;  /* 0xffffff9000e47947 */ /* 0x000fea000383ffff */
.L_x_92:
[----:B---3--:R-:W-:-:S07]  /*c230*/  MOV R3, UR21 ;  /* 0x0000001500037c02 */ /* 0x008fce0008000f00 */
.L_x_223:
[----:B---3--:R3:W4:Y:S02]  /*c240*/  SYNCS.PHASECHK.TRANS64.TRYWAIT P0, [R3+URZ+0x70], R10 ;  /* 0x0000700a030075a7 */ /* 0x00872400080011ff */
[----:B----4-:R-:W-:Y:S05]  /*c250*/  @!P0 NANOSLEEP.SYNCS 0x989680 ;  /* 0x009896800000895d */ /* 0x010fea0003900000 */
[----:B------:R-:W4:Y:S02]  /*c260*/  @!P0 SYNCS.PHASECHK.TRANS64 P0, [R3+URZ+0x70], R10 ;  /* 0x0000700a030085a7 */ /* 0x000f2400080010ff */
[----:B----4-:R-:W-:Y:S05]  /*c270*/  @!P0 BRA `(.L_x_223) ;  /* 0xfffffffc00f08947 */ /* 0x010fea000383ffff */
[----:B------:R-:W-:Y:S05]  /*c280*/  BRA `(.L_x_224) ;  /* 0xffffff9000d87947 */ /* 0x000fea000383ffff */
.L_x_94:
[----:B-1----:R1:W2:Y:S02]  /*c290*/  SYNCS.PHASECHK.TRANS64.TRYWAIT P0, [R3+URZ+0x90], R0 ;  /* 0x00009000030075a7 */ /* 0x0022a400080011ff */
[----:B--2---:R-:W-:Y:S05]  /*c2a0*/  @!P0 NANOSLEEP.SYNCS 0x989680 ;  /* 0x009896800000895d */ /* 0x004fea0003900000 */
[----:B------:R-:W2:Y:S02]  /*c2b0*/  @!P0 SYNCS.PHASECHK.TRANS64 P0, [R3+URZ+0x90], R0 ;  /* 0x00009000030085a7 */ /* 0x000ea400080010ff */
[----:B--2---:R-:W-:Y:S05]  /*c2c0*/  @!P0 BRA `(.L_x_94) ;  /* 0xfffffffc00f08947 */ /* 0x004fea000383ffff */
[----:B------:R-:W-:Y:S05]  /*c2d0*/  BRA `(.L_x_225) ;  /* 0xffffff9400b07947 */ /* 0x000fea000383ffff */
.L_x_105:
[----:B-1----:R-:W-:Y:S04]  /*c2e0*/  MOV R0, UR43 ;  /* 0x0000002b00007c02 */ /* 0x002fe80008000f00 */
[----:B------:R1:W2:Y:S03]  /*c2f0*/  SYNCS.PHASECHK.TRANS64.TRYWAIT P1, [R0+URZ+0x40], R5 ;  /* 0x00004005000075a7 */ /* 0x0002a600080211ff */
[----:B--2---:R-:W-:Y:S05]  /*c300*/  @!P1 NANOSLEEP.SYNCS 0x989680 ;  /* 0x009896800000995d */ /* 0x004fea0003900000 */
[----:B------:R-:W2:Y:S02]  /*c310*/  @!P1 SYNCS.PHASECHK.TRANS64 P1, [R0+URZ+0x40], R5 ;  /* 0x00004005000095a7 */ /* 0x000ea400080210ff */
[----:B--2---:R-:W-:Y:S05]  /*c320*/  @!P1 BRA `(.L_x_105) ;  /* 0xfffffffc00ec9947 */ /* 0x004fea000383ffff */
[----:B------:R-:W-:Y:S05]  /*c330*/  BRA `(.L_x_104) ;  /* 0xffffffa4004c7947 */ /* 0x000fea000383ffff */
.L_x_107:
[----:B-1----:R1:W4:Y:S02]  /*c340*/  SYNCS.PHASECHK.TRANS64.TRYWAIT P0, [R82+URZ+0xb0], R3 ;  /* 0x0000b003520075a7 */ /* 0x00232400080011ff */
[----:B----4-:R-:W-:Y:S05]  /*c350*/  @!P0 NANOSLEEP.SYNCS 0x989680 ;  /* 0x009896800000895d */ /* 0x010fea0003900000 */
[----:B------:R-:W4:Y:S02]  /*c360*/  @!P0 SYNCS.PHASECHK.TRANS64 P0, [R82+URZ+0xb0], R3 ;  /* 0x0000b003520085a7 */ /* 0x000f2400080010ff */
[----:B----4-:R-:W-:Y:S05]  /*c370*/  @!P0 BRA `(.L_x_107) ;  /* 0xfffffffc00f08947 */ /* 0x010fea000383ffff */
[----:B------:R-:W-:Y:S05]  /*c380*/  BRA `(.L_x_106) ;  /* 0xffffffa400787947 */ /* 0x000fea000383ffff */
.L_x_116:
[----:B-1----:R1:W2:Y:S02]  /*c390*/  SYNCS.PHASECHK.TRANS64.TRYWAIT P0, [R3+URZ+0x40], R0 ;  /* 0x00004000030075a7 */ /* 0x0022a400080011ff */
[----:B--2---:R-:W-:Y:S05]  /*c3a0*/  @!P0 NANOSLEEP.SYNCS 0x989680 ;  /* 0x009896800000895d */ /* 0x004fea0003900000 */
[----:B------:R-:W2:Y:S02]  /*c3b0*/  @!P0 SYNCS.PHASECHK.TRANS64 P0, [R3+URZ+0x40], R0 ;  /* 0x00004000030085a7 */ /* 0x000ea400080010ff */
[----:B--2---:R-:W-:Y:S05]  /*c3c0*/  @!P0 BRA `(.L_x_116) ;  /* 0xfffffffc00f08947 */ /* 0x004fea000383ffff */
[----:B------:R-:W-:Y:S05]  /*c3d0*/  BRA `(.L_x_115) ;  /* 0xffffffac009c7947 */ /* 0x000fea000383ffff */
.L_x_124:
[----:B-1----:R1:W3:Y:S02]  /*c3e0*/  SYNCS.PHASECHK.TRANS64.TRYWAIT P0, [R91+URZ+0x40], R4 ;  /* 0x000040045b0075a7 */ /* 0x0022e400080011ff */
[----:B---3--:R-:W-:Y:S05]  /*c3f0*/  @!P0 NANOSLEEP.SYNCS 0x989680 ;  /* 0x009896800000895d */ /* 0x008fea0003900000 */
[----:B------:R-:W3:Y:S02]  /*c400*/  @!P0 SYNCS.PHASECHK.TRANS64 P0, [R91+URZ+0x40], R4 ;  /* 0x000040045b0085a7 */ /* 0x000ee400080010ff */
[----:B---3--:R-:W-:Y:S05]  /*c410*/  @!P0 BRA `(.L_x_124) ;  /* 0xfffffffc00f08947 */ /* 0x008fea000383ffff */
[----:B------:R-:W-:Y:S05]  /*c420*/  BRA `(.L_x_123) ;  /* 0xffffffb400e07947 */ /* 0x000fea000383ffff */
.L_x_132:
[----:B-1----:R1:W3:Y:S02]  /*c430*/  SYNCS.PHASECHK.TRANS64.TRYWAIT P0, [R93+URZ+0x40], R4 ;  /* 0x000040045d0075a7 */ /* 0x0022e400080011ff */
[----:B---3--:R-:W-:Y:S05]  /*c440*/  @!P0 NANOSLEEP.SYNCS 0x989680 ;  /* 0x009896800000895d */ /* 0x008fea0003900000 */
[----:B------:R-:W3:Y:S02]  /*c450*/  @!P0 SYNCS.PHASECHK.TRANS64 P0, [R93+URZ+0x40], R4 ;  /* 0x000040045d0085a7 */ /* 0x000ee400080010ff */
[----:B---3--:R-:W-:Y:S05]  /*c460*/  @!P0 BRA `(.L_x_132) ;  /* 0xfffffffc00f08947 */ /* 0x008fea000383ffff */
[----:B------:R-:W-:Y:S05]  /*c470*/  BRA `(.L_x_131) ;  /* 0xffffffc000247947 */ /* 0x000fea000383ffff */
.L_x_140:
[----:B-1----:R1:W3:Y:S02]  /*c480*/  SYNCS.PHASECHK.TRANS64.TRYWAIT P0, [R93+URZ+0x40], R4 ;  /* 0x000040045d0075a7 */ /* 0x0022e400080011ff */
[----:B---3--:R-:W-:Y:S05]  /*c490*/  @!P0 NANOSLEEP.SYNCS 0x989680 ;  /* 0x009896800000895d */ /* 0x008fea0003900000 */
[----:B------:R-:W3:Y:S02]  /*c4a0*/  @!P0 SYNCS.PHASECHK.TRANS64 P0, [R93+URZ+0x40], R4 ;  /* 0x000040045d0085a7 */ /* 0x000ee400080010ff */
[----:B---3--:R-:W-:Y:S05]  /*c4b0*/  @!P0 BRA `(.L_x_140) ;  /* 0xfffffffc00f08947 */ /* 0x008fea000383ffff */
[----:B------:R-:W-:Y:S05]  /*c4c0*/  BRA `(.L_x_139) ;  /* 0xffffffc800747947 */ /* 0x000fea000383ffff */
.L_x_148:
[----:B-1----:R1:W3:Y:S02]  /*c4d0*/  SYNCS.PHASECHK.TRANS64.TRYWAIT P0, [R93+URZ+0x40], R4 ;  /* 0x000040045d0075a7 */ /* 0x0022e400080011ff */
[----:B---3--:R-:W-:Y:S05]  /*c4e0*/  @!P0 NANOSLEEP.SYNCS 0x989680 ;  /* 0x009896800000895d */ /* 0x008fea0003900000 */
[----:B------:R-:W3:Y:S02]  /*c4f0*/  @!P0 SYNCS.PHASECHK.TRANS64 P0, [R93+URZ+0x40], R4 ;  /* 0x000040045d0085a7 */ /* 0x000ee400080010ff */
[----:B---3--:R-:W-:Y:S05]  /*c500*/  @!P0 BRA `(.L_x_148) ;  /* 0xfffffffc00f08947 */ /* 0x008fea000383ffff */
[----:B------:R-:W-:Y:S05]  /*c510*/  BRA `(.L_x_147) ;  /* 0xffffffd000d47947 */ /* 0x000fea000383ffff */
.L_x_156:
[----:B-1----:R1:W3:Y:S02]  /*c520*/  SYNCS.PHASECHK.TRANS64.TRYWAIT P0, [R93+URZ+0x40], R4 ;  /* 0x000040045d0075a7 */ /* 0x0022e400080011ff */
[----:B---3--:R-:W-:Y:S05]  /*c530*/  @!P0 NANOSLEEP.SYNCS 0x989680 ;  /* 0x009896800000895d */ /* 0x008fea0003900000 */
[----:B------:R-:W3:Y:S02]  /*c540*/  @!P0 SYNCS.PHASECHK.TRANS64 P0, [R93+URZ+0x40], R4 ;  /* 0x000040045d0085a7 */ /* 0x000ee400080010ff */
[----:B---3--:R-:W-:Y:S05]  /*c550*/  @!P0 BRA `(.L_x_156) ;  /* 0xfffffffc00f08947 */ /* 0x008fea000383ffff */
[----:B------:R-:W-:Y:S05]  /*c560*/  BRA `(.L_x_155) ;  /* 0xffffffdc00287947 */ /* 0x000fea000383ffff */
.L_x_164:
[----:B-1----:R1:W3:Y:S02]  /*c570*/  SYNCS.PHASECHK.TRANS64.TRYWAIT P0, [R93+URZ+0x40], R2 ;  /* 0x000040025d0075a7 */ /* 0x0022e400080011ff */
[----:B---3--:R-:W-:Y:S05]  /*c580*/  @!P0 NANOSLEEP.SYNCS 0x989680 ;  /* 0x009896800000895d */ /* 0x008fea0003900000 */
[----:B------:R-:W3:Y:S02]  /*c590*/  @!P0 SYNCS.PHASECHK.TRANS64 P0, [R93+URZ+0x40], R2 ;  /* 0x000040025d0085a7 */ /* 0x000ee400080010ff */
[----:B---3--:R-:W-:Y:S05]  /*c5a0*/  @!P0 BRA `(.L_x_164) ;  /* 0xfffffffc00f08947 */ /* 0x008fea000383ffff */
[----:B------:R-:W-:Y:S05]  /*c5b0*/  BRA `(.L_x_163) ;  /* 0xffffffe4007c7947 */ /* 0x000fea000383ffff */
        .weak           $__internal_0_$__cuda_sm10x_tcgen05_guardrail_trap_col_being_dealloced_not_returned_by_alloc
        .type           $__internal_0_$__cuda_sm10x_tcgen05_guardrail_trap_col_being_dealloced_not_returned_by_alloc,@function
        .size           $__internal_0_$__cuda_sm10x_tcgen05_guardrail_trap_col_being_dealloced_not_returned_by_alloc,($__internal_1_$__cuda_sm10x_tcgen05_guardrail_trap_phase_invalid_during_alloc - $__internal_0_$__cuda_sm10x_tcgen05_guardrail_trap_col_being_dealloced_not_returned_by_alloc)
$__internal_0_$__cuda_sm10x_tcgen05_guardrail_trap_col_being_dealloced_not_returned_by_alloc:
[----:B------:R-:W-:Y:S05]  /*c5c0*/  BPT.TRAP 0x1 ;  /* 0x000000040000795c */ /* 0x000fea0000300000 */
[----:B------:R-:W-:-:S04]  /*c5d0*/  HFMA2 R3, -RZ, RZ, 0, 0 ;  /* 0x00000000ff037431 */ /* 0x000fc800000001ff */
[----:B------:R-:W-:Y:S05]  /*c5e0*/  RET.REL.NODEC R2 `(_ZN7cutlass13device_kernelINS_4gemm6kernel13GemmUniversalIN4cute5tupleIJiiiiEEENS1_10collective13CollectiveMmaINS1_35MainloopSm100TmaUmmaWarpSpecializedILi4ELi2ELi4ENS5_IJNS4_1CILi1EEENSA_ILi4EEESB_EEEEENS5_IJNSA_ILi64EEENSA_ILi256EEENSA_ILi32EEEEEENS_10tfloat32_tENS5_IJlSB_lEEESJ_SK_NS4_8TiledMMAINS4_8MMA_AtomIJNS4_17SM100_MMA_TF32_SSISJ_SJ_fLi64ELi256ELNS4_4UMMA5MajorE0ELSP_0ELNSO_7ScaleInE0ELSQ_0EEEEEENS4_6LayoutINS5_IJSB_SB_SB_EEENS5_IJNSA_ILi0EEESV_SV_EEEEENS5_IJNS4_10UnderscoreESY_SY_EEEEENS4_23SM90_TMA_LOAD_MULTICASTENS4_14ComposedLayoutINS4_7SwizzleILi3ELi4ELi3EEENS4_18smem_ptr_flag_bitsILi32EEENST_INS5_IJNSA_ILi8EEESH_EEENS5_IJSH_SB_EEEEEEEvNS4_8identityENS4_13SM90_TMA_LOADES1B_vS1C_EENS_8epilogue10collective18CollectiveEpilogueINS1F_23Sm100TmaWarpSpecializedILi4ELi2ELi16ELb1ELb0EEEJSI_NS5_IJNST_ISF_SB_EENST_ISH_SB_EEEEESJ_SK_SJ_SK_NS1F_6fusion15FusionCallbacksIS1J_NS1N_17LinearCombinationISJ_fSJ_fLNS_15FloatRoundStyleE2EEESI_S1M_JEEENS4_5SM1004TMEM4LOAD26SM100_TMEM_LOAD_16dp128b8xES1D_S1B_NS4_17SM75_U32x4_LDSM_NENS4_14SM90_TMA_STOREES1B_NS4_17SM90_U32x4_STSM_NENS4_39AutoVectorizingCopyWithAssumedAlignmentILi128EEEEEEvvEEEEvNT_6ParamsE) ;  /* 0xffffff3802847950 */ /* 0x000fea0003c3ffff */
        .weak           $__internal_1_$__cuda_sm10x_tcgen05_guardrail_trap_phase_invalid_during_alloc
        .type           $__internal_1_$__cuda_sm10x_tcgen05_guardrail_trap_phase_invalid_during_alloc,@function
        .size           $__internal_1_$__cuda_sm10x_tcgen05_guardrail_trap_phase_invalid_during_alloc,($__internal_2_$__cuda_sm10x_tcgen05_guardrail_trap_unallocated_columns_being_dealloced - $__internal_1_$__cuda_sm10x_tcgen05_guardrail_trap_phase_invalid_during_alloc)
$__internal_1_$__cuda_sm10x_tcgen05_guardrail_trap_phase_invalid_during_alloc:
[----:B------:R-:W-:Y:S05]  /*c5f0*/  BPT.TRAP 0x1 ;  /* 0x000000040000795c */ /* 0x000fea0000300000 */
[----:B------:R-:W-:-:S04]  /*c600*/  MOV R5, 0x0 ;  /* 0x0000000000057802 */ /* 0x000fc80000000f00 */
[----:B------:R-:W-:Y:S05]  /*c610*/  RET.REL.NODEC R4 `(_ZN7cutlass13device_kernelINS_4gemm6kernel13GemmUniversalIN4cute5tupleIJiiiiEEENS1_10collective13CollectiveMmaINS1_35MainloopSm100TmaUmmaWarpSpecializedILi4ELi2ELi4ENS5_IJNS4_1CILi1EEENSA_ILi4EEESB_EEEEENS5_IJNSA_ILi64EEENSA_ILi256EEENSA_ILi32EEEEEENS_10tfloat32_tENS5_IJlSB_lEEESJ_SK_NS4_8TiledMMAINS4_8MMA_AtomIJNS4_17SM100_MMA_TF32_SSISJ_SJ_fLi64ELi256ELNS4_4UMMA5MajorE0ELSP_0ELNSO_7ScaleInE0ELSQ_0EEEEEENS4_6LayoutINS5_IJSB_SB_SB_EEENS5_IJNSA_ILi0EEESV_SV_EEEEENS5_IJNS4_10UnderscoreESY_SY_EEEEENS4_23SM90_TMA_LOAD_MULTICASTENS4_14ComposedLayoutINS4_7SwizzleILi3ELi4ELi3EEENS4_18smem_ptr_flag_bitsILi32EEENST_INS5_IJNSA_ILi8EEESH_EEENS5_IJSH_SB_EEEEEEEvNS4_8identityENS4_13SM90_TMA_LOADES1B_vS1C_EENS_8epilogue10collective18CollectiveEpilogueINS1F_23Sm100TmaWarpSpecializedILi4ELi2ELi16ELb1ELb0EEEJSI_NS5_IJNST_ISF_SB_EENST_ISH_SB_EEEEESJ_SK_SJ_SK_NS1F_6fusion15FusionCallbacksIS1J_NS1N_17LinearCombinationISJ_fSJ_fLNS_15FloatRoundStyleE2EEESI_S1M_JEEENS4_5SM1004TMEM4LOAD26SM100_TMEM_LOAD_16dp128b8xES1D_S1B_NS4_17SM75_U32x4_LDSM_NENS4_14SM90_TMA_STOREES1B_NS4_17SM90_U32x4_STSM_NENS4_39AutoVectorizingCopyWithAssumedAlignmentILi128EEEEEEvvEEEEvNT_6ParamsE) ;  /* 0xffffff3804787950 */ /* 0x000fea0003c3ffff */
        .weak           $__internal_2_$__cuda_sm10x_tcgen05_guardrail_trap_unallocated_columns_being_dealloced
        .type           $__internal_2_$__cuda_sm10x_tcgen05_guardrail_trap_unallocated_columns_being_dealloced,@function
        .size           $__internal_2_$__cuda_sm10x_tcgen05_guardrail_trap_unallocated_columns_being_dealloced,(.L_x_227 - $__internal_2_$__cuda_sm10x_tcgen05_guardrail_trap_unallocated_columns_being_dealloced)
$__internal_2_$__cuda_sm10x_tcgen05_guardrail_trap_unallocated_columns_being_dealloced:
[----:B------:R-:W-:Y:S05]  /*c620*/  BPT.TRAP 0x1 ;  /* 0x000000040000795c */ /* 0x000fea0000300000 */
[----:B------:R-:W-:-:S04]  /*c630*/  HFMA2 R3, -RZ, RZ, 0, 0 ;  /* 0x00000000ff037431 */ /* 0x000fc800000001ff */
[----:B------:R-:W-:Y:S05]  /*c640*/  RET.REL.NODEC R2 `(_ZN7cutlass13device_kernelINS_4gemm6kernel13GemmUniversalIN4cute5tupleIJiiiiEEENS1_10collective13CollectiveMmaINS1_35MainloopSm100TmaUmmaWarpSpecializedILi4ELi2ELi4ENS5_IJNS4_1CILi1EEENSA_ILi4EEESB_EEEEENS5_IJNSA_ILi64EEENSA_ILi256EEENSA_ILi32EEEEEENS_10tfloat32_tENS5_IJlSB_lEEESJ_SK_NS4_8TiledMMAINS4_8MMA_AtomIJNS4_17SM100_MMA_TF32_SSISJ_SJ_fLi64ELi256ELNS4_4UMMA5MajorE0ELSP_0ELNSO_7ScaleInE0ELSQ_0EEEEEENS4_6LayoutINS5_IJSB_SB_SB_EEENS5_IJNSA_ILi0EEESV_SV_EEEEENS5_IJNS4_10UnderscoreESY_SY_EEEEENS4_23SM90_TMA_LOAD_MULTICASTENS4_14ComposedLayoutINS4_7SwizzleILi3ELi4ELi3EEENS4_18smem_ptr_flag_bitsILi32EEENST_INS5_IJNSA_ILi8EEESH_EEENS5_IJSH_SB_EEEEEEEvNS4_8identityENS4_13SM90_TMA_LOADES1B_vS1C_EENS_8epilogue10collective18CollectiveEpilogueINS1F_23Sm100TmaWarpSpecializedILi4ELi2ELi16ELb1ELb0EEEJSI_NS5_IJNST_ISF_SB_EENST_ISH_SB_EEEEESJ_SK_SJ_SK_NS1F_6fusion15FusionCallbacksIS1J_NS1N_17LinearCombinationISJ_fSJ_fLNS_15FloatRoundStyleE2EEESI_S1M_JEEENS4_5SM1004TMEM4LOAD26SM100_TMEM_LOAD_16dp128b8xES1D_S1B_NS4_17SM75_U32x4_LDSM_NENS4_14SM90_TMA_STOREES1B_NS4_17SM90_U32x4_STSM_NENS4_39AutoVectorizingCopyWithAssumedAlignmentILi128EEEEEEvvEEEEvNT_6ParamsE) ;  /* 0xffffff38026c7950 */ /* 0x000fea0003c3ffff */
.L_x_226:
[----:B------:R-:W-:-:S00]  /*c650*/  BRA `(.L_x_226) ;  /* 0xfffffffc00fc7947 */ /* 0x000fc0000383ffff */
[----:B------:R-:W-:-:S00]  /*c660*/  NOP ;  /* 0x0000000000007918 */ /* 0x000fc00000000000 */
        /* <DEDUP_REMOVED lines=9> */
.L_x_227:


//--------------------- .nv.global.init           --------------------------
	.section	.nv.global.init,"aw",@progbits
.nv.global.init:
	.type		$str$27,@object
	.size		$str$27,($str$28 - $str$27)
$str$27:
        /*0000*/ 	.byte	0x28, 0x61, 0x64, 0x64, 0x72, 0x65, 0x73, 0x73, 0x20, 0x26, 0x20, 0x6d, 0x61, 0x73, 0x6b, 0x29
        /*0010*/ 	.byte	0x20, 0x3d, 0x3d, 0x20, 0x30, 0x00
	.type		$str$28,@object
	.size		$str$28,($str$26 - $str$28)
$str$28:
        /*0016*/ 	.byte	0x2f, 0x74, 0x6d, 0x70, 0x2f, 0x63, 0x75, 0x74, 0x6c, 0x61, 0x73, 0x73, 0x5f, 0x73, 0x77, 0x65
        /*0026*/ 	.byte	0x65, 0x70, 0x5f, 0x73, 0x72, 0x63, 0x2f, 0x69, 0x6e, 0x63, 0x6c, 0x75, 0x64, 0x65, 0x2f, 0x63
        /*0036*/ 	.byte	0x75, 0x74, 0x65, 0x2f, 0x70, 0x6f, 0x69, 0x6e, 0x74, 0x65, 0x72, 0x5f, 0x66, 0x6c, 0x61, 0x67
        /*0046*/ 	.byte	0x67, 0x65, 0x64, 0x2e, 0x68, 0x70, 0x70, 0x00
	.type		$str$26,@object
	.size		$str$26,($str$25 - $str$26)
$str$26:
        /*004e*/ 	.byte	0x2f, 0x74, 0x6d, 0x70, 0x2f, 0x63, 0x75, 0x74, 0x6c, 0x61, 0x73, 0x73, 0x5f, 0x73, 0x77, 0x65
        /*005e*/ 	.byte	0x65, 0x70, 0x5f, 0x73, 0x72, 0x63, 0x2f, 0x69, 0x6e, 0x63, 0x6c, 0x75, 0x64, 0x65, 0x2f, 0x63
        /*006e*/ 	.byte	0x75, 0x74, 0x65, 0x2f, 0x61, 0x74, 0x6f, 0x6d, 0x2f, 0x63, 0x6f, 0x70, 0x79, 0x5f, 0x74, 0x72
        /*007e*/ 	.byte	0x61, 0x69, 0x74, 0x73, 0x5f, 0x73, 0x6d, 0x31, 0x30, 0x30, 0x2e, 0x68, 0x70, 0x70, 0x00
	.type		$str$25,@object
	.size		$str$25,(__unnamed_1 - $str$25)
$str$25:
        /*008d*/ 	.byte	0x28, 0x28, 0x75, 0x69, 0x6e, 0x74, 0x33, 0x32, 0x5f, 0x74, 0x28, 0x74, 0x68, 0x72, 0x65, 0x61
        /*009d*/ 	.byte	0x64, 0x49, 0x64, 0x78, 0x2e, 0x78, 0x29, 0x20, 0x2f, 0x20, 0x33, 0x32, 0x29, 0x20, 0x25, 0x20
        /*00ad*/ 	.byte	0x34, 0x29, 0x20, 0x3d, 0x3d, 0x20, 0x28, 0x28, 0x28, 0x74, 0x6d, 0x65, 0x6d, 0x5f, 0x61, 0x64
        /*00bd*/ 	.byte	0x64, 0x72, 0x20, 0x3e, 0x3e, 0x20, 0x31, 0x36, 0x29, 0x20, 0x2f, 0x20, 0x33, 0x32, 0x29, 0x20
        /*00cd*/ 	.byte	0x25, 0x20, 0x34, 0x29, 0x00
	.type		__unnamed_1,@object
	.size		__unnamed_1,(__unnamed_2 - __unnamed_1)
__unnamed_1:
        /*00d2*/ 	.byte	0x61, 0x75, 0x74, 0x6f, 0x20, 0x63, 0x75, 0x74, 0x65, 0x3a, 0x3a, 0x61, 0x73, 0x5f, 0x70, 0x6f
        /* <DEDUP_REMOVED lines=24> */
        /*0262*/ 	.byte	0x30, 0x34, 0x38, 0x3e, 0x3e, 0x3e, 0x3e, 0x5d, 0x00
	.type		__unnamed_2,@object
	.size		__unnamed_2,(.L_2 - __unnamed_2)
__unnamed_2:
        /* <DEDUP_REMOVED lines=45> */
        /*053b*/ 	.byte	0x3e, 0x3e, 0x3e, 0x5d, 0x00
.L_2:


//--------------------- .nv.shared._ZN7cutlass13device_kernelINS_4gemm6kernel13GemmUniversalIN4cute5tupleIJiiiiEEENS1_10collective13CollectiveMmaINS1_35MainloopSm100TmaUmmaWarpSpecializedILi4ELi2ELi4ENS5_IJNS4_1CILi1EEENSA_ILi4EEESB_EEEEENS5_IJNSA_ILi64EEENSA_ILi256EEENSA_ILi32EEEEEENS_10tfloat32_tENS5_IJlSB_lEEESJ_SK_NS4_8TiledMMAINS4_8MMA_AtomIJNS4_17SM100_MMA_TF32_SSISJ_SJ_fLi64ELi256ELNS4_4UMMA5MajorE0ELSP_0ELNSO_7ScaleInE0ELSQ_0EEEEEENS4_6LayoutINS5_IJSB_SB_SB_EEENS5_IJNSA_ILi0EEESV_SV_EEEEENS5_IJNS4_10UnderscoreESY_SY_EEEEENS4_23SM90_TMA_LOAD_MULTICASTENS4_14ComposedLayoutINS4_7SwizzleILi3ELi4ELi3EEENS4_18smem_ptr_flag_bitsILi32EEENST_INS5_IJNSA_ILi8EEESH_EEENS5_IJSH_SB_EEEEEEEvNS4_8identityENS4_13SM90_TMA_LOADES1B_vS1C_EENS_8epilogue10collective18CollectiveEpilogueINS1F_23Sm100TmaWarpSpecializedILi4ELi2ELi16ELb1ELb0EEEJSI_NS5_IJNST_ISF_SB_EENST_ISH_SB_EEEEESJ_SK_SJ_SK_NS1F_6fusion15FusionCallbacksIS1J_NS1N_17LinearCombinationISJ_fSJ_fLNS_15FloatRoundStyleE2EEESI_S1M_JEEENS4_5SM1004TMEM4LOAD26SM100_TMEM_LOAD_16dp128b8xES1D_S1B_NS4_17SM75_U32x4_LDSM_NENS4_14SM90_TMA_STOREES1B_NS4_17SM90_U32x4_STSM_NENS4_39AutoVectorizingCopyWithAssumedAlignmentILi128EEEEEEvvEEEEvNT_6ParamsE --------------------------
	.section	.nv.shared._ZN7cutlass13device_kernelINS_4gemm6kernel13GemmUniversalIN4cute5tupleIJiiiiEEENS1_10collective13CollectiveMmaINS1_35MainloopSm100TmaUmmaWarpSpecializedILi4ELi2ELi4ENS5_IJNS4_1CILi1EEENSA_ILi4EEESB_EEEEENS5_IJNSA_ILi64EEENSA_ILi256EEENSA_ILi32EEEEEENS_10tfloat32_tENS5_IJlSB_lEEESJ_SK_NS4_8TiledMMAINS4_8MMA_AtomIJNS4_17SM100_MMA_TF32_SSISJ_SJ_fLi64ELi256ELNS4_4UMMA5MajorE0ELSP_0ELNSO_7ScaleInE0ELSQ_0EEEEEENS4_6LayoutINS5_IJSB_SB_SB_EEENS5_IJNSA_ILi0EEESV_SV_EEEEENS5_IJNS4_10UnderscoreESY_SY_EEEEENS4_23SM90_TMA_LOAD_MULTICASTENS4_14ComposedLayoutINS4_7SwizzleILi3ELi4ELi3EEENS4_18smem_ptr_flag_bitsILi32EEENST_INS5_IJNSA_ILi8EEESH_EEENS5_IJSH_SB_EEEEEEEvNS4_8identityENS4_13SM90_TMA_LOADES1B_vS1C_EENS_8epilogue10collective18CollectiveEpilogueINS1F_23Sm100TmaWarpSpecializedILi4ELi2ELi16ELb1ELb0EEEJSI_NS5_IJNST_ISF_SB_EENST_ISH_SB_EEEEESJ_SK_SJ_SK_NS1F_6fusion15FusionCallbacksIS1J_NS1N_17LinearCombinationISJ_fSJ_fLNS_15FloatRoundStyleE2EEESI_S1M_JEEENS4_5SM1004TMEM4LOAD26SM100_TMEM_LOAD_16dp128b8xES1D_S1B_NS4_17SM75_U32x4_LDSM_NENS4_14SM90_TMA_STOREES1B_NS4_17SM90_U32x4_STSM_NENS4_39AutoVectorizingCopyWithAssumedAlignmentILi128EEEEEEvvEEEEvNT_6ParamsE,"aw",@nobits
	.sectionflags	@""
	.align	16
	.zero		1024


//--------------------- .nv.shared.reserved.0     --------------------------
	.section	.nv.shared.reserved.0,"aw",@nobits
	.weak		__nv_reservedSMEM_offset_0_alias
	.size		__nv_reservedSMEM_offset_0_alias, 0, 64
	.other		__nv_reservedSMEM_offset_0_alias,@"STO_CUDA_RESERVED_SHARED STV_DEFAULT"
__nv_reservedSMEM_offset_0_alias:
	.zero		0
.nv.shared.reserved.0:
	.zero		64
	.weak		__nv_reservedSMEM_tcgen05_partition
	.type		__nv_reservedSMEM_tcgen05_partition,@object
	.size		__nv_reservedSMEM_tcgen05_partition,(.L_0 - __nv_reservedSMEM_tcgen05_partition)
__nv_reservedSMEM_tcgen05_partition:
	.zero		32
.L_0:


//--------------------- .nv.global                --------------------------
	.section	.nv.global,"aw",@nobits
.nv.global:
	.type		_ZN40_INTERNAL_843bb79a_4_k_cu_f2b1e7d3_315524cute1_E,@object
	.size		_ZN40_INTERNAL_843bb79a_4_k_cu_f2b1e7d3_315524cute1_E,(_ZN40_INTERNAL_843bb79a_4_k_cu_f2b1e7d3_315524cuda3std3__45__cpo6cbeginE - _ZN40_INTERNAL_843bb79a_4_k_cu_f2b1e7d3_315524cute1_E)
_ZN40_INTERNAL_843bb79a_4_k_cu_f2b1e7d3_315524cute1_E:
	.zero		1
	.type		_ZN40_INTERNAL_843bb79a_4_k_cu_f2b1e7d3_315524cuda3std3__45__cpo6cbeginE,@object
	.size		_ZN40_INTERNAL_843bb79a_4_k_cu_f2b1e7d3_315524cuda3std3__45__cpo6cbeginE,(_ZN40_INTERNAL_843bb79a_4_k_cu_f2b1e7d3_315524cuda3std3__48in_placeE - _ZN40_INTERNAL_843bb79a_4_k_cu_f2b1e7d3_315524cuda3std3__45__cpo6cbeginE)
_ZN40_INTERNAL_843bb79a_4_k_cu_f2b1e7d3_315524cuda3std3__45__cpo6cbeginE:
	.zero		1
	.type		_ZN40_INTERNAL_843bb79a_4_k_cu_f2b1e7d3_315524cuda3std3__48in_placeE,@object
	.size		_ZN40_INTERNAL_843bb79a_4_k_cu_f2b1e7d3_315524cuda3std3__48in_placeE,(_ZN40_INTERNAL_843bb79a_4_k_cu_f2b1e7d3_315524cuda3std6ranges3__45__cpo9iter_moveE - _ZN40_INTERNAL_843bb79a_4_k_cu_f2b1e7d3_315524cuda3std3__48in_placeE)
_ZN40_INTERNAL_843bb79a_4_k_cu_f2b1e7d3_315524cuda3std3__48in_placeE:
	.zero		1
	.type		_ZN40_INTERNAL_843bb79a_4_k_cu_f2b1e7d3_315524cuda3std6ranges3__45__cpo9iter_moveE,@object
	.size		_ZN40_INTERNAL_843bb79a_4_k_cu_f2b1e7d3_315524cuda3std6ranges3__45__cpo9iter_moveE,(_ZN40_INTERNAL_843bb79a_4_k_cu_f2b1e7d3_315524cuda3std3__45__cpo5beginE - _ZN40_INTERNAL_843bb79a_4_k_cu_f2b1e7d3_315524cuda3std6ranges3__45__cpo9iter_moveE)
_ZN40_INTERNAL_843bb79a_4_k_cu_f2b1e7d3_315524cuda3std6ranges3__45__cpo9iter_moveE:
	.zero		1
	.type		_ZN40_INTERNAL_843bb79a_4_k_cu_f2b1e7d3_315524cuda3std3__45__cpo5beginE,@object
	.size		_ZN40_INTERNAL_843bb79a_4_k_cu_f2b1e7d3_315524cuda3std3__45__cpo5beginE,(_ZN40_INTERNAL_843bb79a_4_k_cu_f2b1e7d3_315524cuda3std3__442_GLOBAL__N__843bb79a_4_k_cu_f2b1e7d3_315526ignoreE - _ZN40_INTERNAL_843bb79a_4_k_cu_f2b1e7d3_315524cuda3std3__45__cpo5beginE)
_ZN40_INTERNAL_843bb79a_4_k_cu_f2b1e7d3_315524cuda3std3__45__cpo5beginE:
	.zero		1
	.type		_ZN40_INTERNAL_843bb79a_4_k_cu_f2b1e7d3_315524cuda3std3__442_GLOBAL__N__843bb79a_4_k_cu_f2b1e7d3_315526ignoreE,@object
	.size		_ZN40_INTERNAL_843bb79a_4_k_cu_f2b1e7d3_315524cuda3std3__442_GLOBAL__N__843bb79a_4_k_cu_f2b1e7d3_315526ignoreE,(_ZN40_INTERNAL_843bb79a_4_k_cu_f2b1e7d3_315524cute7productE - _ZN40_INTERNAL_843bb79a_4_k_cu_f2b1e7d3_315524cuda3std3__442_GLOBAL__N__843bb79a_4_k_cu_f2b1e7d3_315526ignoreE)
_ZN40_INTERNAL_843bb79a_4_k_cu_f2b1e7d3_315524cuda3std3__442_GLOBAL__N__843bb79a_4_k_cu_f2b1e7d3_315526ignoreE:
	.zero		1
	.type		_ZN40_INTERNAL_843bb79a_4_k_cu_f2b1e7d3_315524cute7productE,@object
	.size		_ZN40_INTERNAL_843bb79a_4_k_cu_f2b1e7d3_315524cute7productE,(_ZN40_INTERNAL_843bb79a_4_k_cu_f2b1e7d3_315524cuda3std3__45__cpo3endE - _ZN40_INTERNAL_843bb79a_4_k_cu_f2b1e7d3_315524cute7productE)
_ZN40_INTERNAL_843bb79a_4_k_cu_f2b1e7d3_315524cute7productE:
	.zero		1
	.type		_ZN40_INTERNAL_843bb79a_4_k_cu_f2b1e7d3_315524cuda3std3__45__cpo3endE,@object
	.size		_ZN40_INTERNAL_843bb79a_4_k_cu_f2b1e7d3_315524cuda3std3__45__cpo3endE,(_ZN40_INTERNAL_843bb79a_4_k_cu_f2b1e7d3_315524cuda3std3__419piecewise_constructE - _ZN40_INTERNAL_843bb79a_4_k_cu_f2b1e7d3_315524cuda3std3__45__cpo3endE)
_ZN40_INTERNAL_843bb79a_4_k_cu_f2b1e7d3_315524cuda3std3__45__cpo3endE:
	.zero		1
	.type		_ZN40_INTERNAL_843bb79a_4_k_cu_f2b1e7d3_315524cuda3std3__419piecewise_constructE,@object
	.size		_ZN40_INTERNAL_843bb79a_4_k_cu_f2b1e7d3_315524cuda3std3__419piecewise_constructE,(_ZN40_INTERNAL_843bb79a_4_k_cu_f2b1e7d3_315524cuda3std3__45__cpo4cendE - _ZN40_INTERNAL_843bb79a_4_k_cu_f2b1e7d3_315524cuda3std3__419piecewise_constructE)
_ZN40_INTERNAL_843bb79a_4_k_cu_f2b1e7d3_315524cuda3std3__419piecewise_constructE:
	.zero		1
	.type		_ZN40_INTERNAL_843bb79a_4_k_cu_f2b1e7d3_315524cuda3std3__45__cpo4cendE,@object
	.size		_ZN40_INTERNAL_843bb79a_4_k_cu_f2b1e7d3_315524cuda3std3__45__cpo4cendE,(_ZN40_INTERNAL_843bb79a_4_k_cu_f2b1e7d3_315524cuda3std6ranges3__45__cpo4swapE - _ZN40_INTERNAL_843bb79a_4_k_cu_f2b1e7d3_315524cuda3std3__45__cpo4cendE)
_ZN40_INTERNAL_843bb79a_4_k_cu_f2b1e7d3_315524cuda3std3__45__cpo4cendE:
	.zero		1
	.type		_ZN40_INTERNAL_843bb79a_4_k_cu_f2b1e7d3_315524cuda3std6ranges3__45__cpo4swapE,@object
	.size		_ZN40_INTERNAL_843bb79a_4_k_cu_f2b1e7d3_315524cuda3std6ranges3__45__cpo4swapE,(.L_10 - _ZN40_INTERNAL_843bb79a_4_k_cu_f2b1e7d3_315524cuda3std6ranges3__45__cpo4swapE)
_ZN40_INTERNAL_843bb79a_4_k_cu_f2b1e7d3_315524cuda3std6ranges3__45__cpo4swapE:
	.zero		1
.L_10:


//--------------------- .nv.constant0._ZN7cutlass13device_kernelINS_4gemm6kernel13GemmUniversalIN4cute5tupleIJiiiiEEENS1_10collective13CollectiveMmaINS1_35MainloopSm100TmaUmmaWarpSpecializedILi4ELi2ELi4ENS5_IJNS4_1CILi1EEENSA_ILi4EEESB_EEEEENS5_IJNSA_ILi64EEENSA_ILi256EEENSA_ILi32EEEEEENS_10tfloat32_tENS5_IJlSB_lEEESJ_SK_NS4_8TiledMMAINS4_8MMA_AtomIJNS4_17SM100_MMA_TF32_SSISJ_SJ_fLi64ELi256ELNS4_4UMMA5MajorE0ELSP_0ELNSO_7ScaleInE0ELSQ_0EEEEEENS4_6LayoutINS5_IJSB_SB_SB_EEENS5_IJNSA_ILi0EEESV_SV_EEEEENS5_IJNS4_10UnderscoreESY_SY_EEEEENS4_23SM90_TMA_LOAD_MULTICASTENS4_14ComposedLayoutINS4_7SwizzleILi3ELi4ELi3EEENS4_18smem_ptr_flag_bitsILi32EEENST_INS5_IJNSA_ILi8EEESH_EEENS5_IJSH_SB_EEEEEEEvNS4_8identityENS4_13SM90_TMA_LOADES1B_vS1C_EENS_8epilogue10collective18CollectiveEpilogueINS1F_23Sm100TmaWarpSpecializedILi4ELi2ELi16ELb1ELb0EEEJSI_NS5_IJNST_ISF_SB_EENST_ISH_SB_EEEEESJ_SK_SJ_SK_NS1F_6fusion15FusionCallbacksIS1J_NS1N_17LinearCombinationISJ_fSJ_fLNS_15FloatRoundStyleE2EEESI_S1M_JEEENS4_5SM1004TMEM4LOAD26SM100_TMEM_LOAD_16dp128b8xES1D_S1B_NS4_17SM75_U32x4_LDSM_NENS4_14SM90_TMA_STOREES1B_NS4_17SM90_U32x4_STSM_NENS4_39AutoVectorizingCopyWithAssumedAlignmentILi128EEEEEEvvEEEEvNT_6ParamsE --------------------------
	.section	.nv.constant0._ZN7cutlass13device_kernelINS_4gemm6kernel13GemmUniversalIN4cute5tupleIJiiiiEEENS1_10collective13CollectiveMmaINS1_35MainloopSm100TmaUmmaWarpSpecializedILi4ELi2ELi4ENS5_IJNS4_1CILi1EEENSA_ILi4EEESB_EEEEENS5_IJNSA_ILi64EEENSA_ILi256EEENSA_ILi32EEEEEENS_10tfloat32_tENS5_IJlSB_lEEESJ_SK_NS4_8TiledMMAINS4_8MMA_AtomIJNS4_17SM100_MMA_TF32_SSISJ_SJ_fLi64ELi256ELNS4_4UMMA5MajorE0ELSP_0ELNSO_7ScaleInE0ELSQ_0EEEEEENS4_6LayoutINS5_IJSB_SB_SB_EEENS5_IJNSA_ILi0EEESV_SV_EEEEENS5_IJNS4_10UnderscoreESY_SY_EEEEENS4_23SM90_TMA_LOAD_MULTICASTENS4_14ComposedLayoutINS4_7SwizzleILi3ELi4ELi3EEENS4_18smem_ptr_flag_bitsILi32EEENST_INS5_IJNSA_ILi8EEESH_EEENS5_IJSH_SB_EEEEEEEvNS4_8identityENS4_13SM90_TMA_LOADES1B_vS1C_EENS_8epilogue10collective18CollectiveEpilogueINS1F_23Sm100TmaWarpSpecializedILi4ELi2ELi16ELb1ELb0EEEJSI_NS5_IJNST_ISF_SB_EENST_ISH_SB_EEEEESJ_SK_SJ_SK_NS1F_6fusion15FusionCallbacksIS1J_NS1N_17LinearCombinationISJ_fSJ_fLNS_15FloatRoundStyleE2EEESI_S1M_JEEENS4_5SM1004TMEM4LOAD26SM100_TMEM_LOAD_16dp128b8xES1D_S1B_NS4_17SM75_U32x4_LDSM_NENS4_14SM90_TMA_STOREES1B_NS4_17SM90_U32x4_STSM_NENS4_39AutoVectorizingCopyWithAssumedAlignmentILi128EEEEEEvvEEEEvNT_6ParamsE,"a",@progbits
	.sectionflags	@""
	.align	4
.nv.constant0._ZN7cutlass13device_kernelINS_4gemm6kernel13GemmUniversalIN4cute5tupleIJiiiiEEENS1_10collective13CollectiveMmaINS1_35MainloopSm100TmaUmmaWarpSpecializedILi4ELi2ELi4ENS5_IJNS4_1CILi1EEENSA_ILi4EEESB_EEEEENS5_IJNSA_ILi64EEENSA_ILi256EEENSA_ILi32EEEEEENS_10tfloat32_tENS5_IJlSB_lEEESJ_SK_NS4_8TiledMMAINS4_8MMA_AtomIJNS4_17SM100_MMA_TF32_SSISJ_SJ_fLi64ELi256ELNS4_4UMMA5MajorE0ELSP_0ELNSO_7ScaleInE0ELSQ_0EEEEEENS4_6LayoutINS5_IJSB_SB_SB_EEENS5_IJNSA_ILi0EEESV_SV_EEEEENS5_IJNS4_10UnderscoreESY_SY_EEEEENS4_23SM90_TMA_LOAD_MULTICASTENS4_14ComposedLayoutINS4_7SwizzleILi3ELi4ELi3EEENS4_18smem_ptr_flag_bitsILi32EEENST_INS5_IJNSA_ILi8EEESH_EEENS5_IJSH_SB_EEEEEEEvNS4_8identityENS4_13SM90_TMA_LOADES1B_vS1C_EENS_8epilogue10collective18CollectiveEpilogueINS1F_23Sm100TmaWarpSpecializedILi4ELi2ELi16ELb1ELb0EEEJSI_NS5_IJNST_ISF_SB_EENST_ISH_SB_EEEEESJ_SK_SJ_SK_NS1F_6fusion15FusionCallbacksIS1J_NS1N_17LinearCombinationISJ_fSJ_fLNS_15FloatRoundStyleE2EEESI_S1M_JEEENS4_5SM1004TMEM4LOAD26SM100_TMEM_LOAD_16dp128b8xES1D_S1B_NS4_17SM75_U32x4_LDSM_NENS4_14SM90_TMA_STOREES1B_NS4_17SM90_U32x4_STSM_NENS4_39AutoVectorizingCopyWithAssumedAlignmentILi128EEEEEEvvEEEEvNT_6ParamsE:
	.zero		2944


//--------------------- SYMBOLS --------------------------

	.type		.nv.reservedSmem.offset0,@object
	.size		.nv.reservedSmem.offset0,0x4
	.type		.nv.reservedSmem.cap,@object
	.size		.nv.reservedSmem.cap,0x4
	.type		__assertfail,@function
